//
// Generated by NVIDIA NVVM Compiler
//
// Compiler Build ID: CL-36424714
// Cuda compilation tools, release 13.0, V13.0.88
// Based on NVVM 20.0.0
//

.version 9.0
.target sm_100
.address_size 64

	// .globl	_Z11matrix_mul1PfS_S_i
// _ZZ11matrix_mul3PfS_S_iE6temp_a has been demoted
// _ZZ11matrix_mul3PfS_S_iE6temp_b has been demoted

.visible .entry _Z11matrix_mul1PfS_S_i(
	.param .u64 .ptr .align 1 _Z11matrix_mul1PfS_S_i_param_0,
	.param .u64 .ptr .align 1 _Z11matrix_mul1PfS_S_i_param_1,
	.param .u64 .ptr .align 1 _Z11matrix_mul1PfS_S_i_param_2,
	.param .u32 _Z11matrix_mul1PfS_S_i_param_3
)
{
	.reg .pred 	%p<12>;
	.reg .b32 	%r<46>;
	.reg .b32 	%f<67>;
	.reg .b64 	%rd<39>;

	ld.param.u64 	%rd4, [_Z11matrix_mul1PfS_S_i_param_0];
	ld.param.u64 	%rd5, [_Z11matrix_mul1PfS_S_i_param_1];
	ld.param.u64 	%rd6, [_Z11matrix_mul1PfS_S_i_param_2];
	ld.param.u32 	%r27, [_Z11matrix_mul1PfS_S_i_param_3];
	cvta.to.global.u64 	%rd1, %rd6;
	cvta.to.global.u64 	%rd2, %rd5;
	mov.u32 	%r1, %tid.x;
	mov.u32 	%r38, %tid.y;
	setp.ge.s32 	%p1, %r38, %r27;
	@%p1 bra 	$L__BB0_17;
	mov.u32 	%r3, %ntid.x;
	add.s32 	%r4, %r27, -1;
	and.b32  	%r5, %r27, 7;
	and.b32  	%r6, %r27, 3;
	and.b32  	%r7, %r27, -8;
	and.b32  	%r8, %r27, 1;
	neg.s32 	%r9, %r7;
	shl.b32 	%r10, %r27, 3;
	cvta.to.global.u64 	%rd3, %rd4;
	mul.wide.s32 	%rd31, %r27, 4;
$L__BB0_2:
	setp.ge.u32 	%p2, %r1, %r27;
	@%p2 bra 	$L__BB0_16;
	mul.lo.s32 	%r12, %r38, %r27;
	mov.u32 	%r39, %r1;
$L__BB0_4:
	setp.lt.u32 	%p3, %r4, 7;
	mov.f32 	%f66, 0f00000000;
	mov.b32 	%r44, 0;
	@%p3 bra 	$L__BB0_7;
	mov.f32 	%f66, 0f00000000;
	mov.u32 	%r40, %r12;
	mov.u32 	%r41, %r39;
	mov.u32 	%r42, %r9;
$L__BB0_6:
	.pragma "nounroll";
	mul.wide.s32 	%rd7, %r40, 4;
	add.s64 	%rd8, %rd2, %rd7;
	ld.global.f32 	%f16, [%rd8];
	mul.wide.s32 	%rd9, %r41, 4;
	add.s64 	%rd10, %rd1, %rd9;
	ld.global.f32 	%f17, [%rd10];
	fma.rn.f32 	%f18, %f16, %f17, %f66;
	ld.global.f32 	%f19, [%rd8+4];
	mul.wide.s32 	%rd11, %r27, 4;
	add.s64 	%rd12, %rd10, %rd11;
	ld.global.f32 	%f20, [%rd12];
	fma.rn.f32 	%f21, %f19, %f20, %f18;
	ld.global.f32 	%f22, [%rd8+8];
	add.s64 	%rd13, %rd12, %rd11;
	ld.global.f32 	%f23, [%rd13];
	fma.rn.f32 	%f24, %f22, %f23, %f21;
	ld.global.f32 	%f25, [%rd8+12];
	add.s64 	%rd14, %rd13, %rd11;
	ld.global.f32 	%f26, [%rd14];
	fma.rn.f32 	%f27, %f25, %f26, %f24;
	ld.global.f32 	%f28, [%rd8+16];
	add.s64 	%rd15, %rd14, %rd11;
	ld.global.f32 	%f29, [%rd15];
	fma.rn.f32 	%f30, %f28, %f29, %f27;
	ld.global.f32 	%f31, [%rd8+20];
	add.s64 	%rd16, %rd15, %rd11;
	ld.global.f32 	%f32, [%rd16];
	fma.rn.f32 	%f33, %f31, %f32, %f30;
	ld.global.f32 	%f34, [%rd8+24];
	add.s64 	%rd17, %rd16, %rd11;
	ld.global.f32 	%f35, [%rd17];
	fma.rn.f32 	%f36, %f34, %f35, %f33;
	ld.global.f32 	%f37, [%rd8+28];
	add.s64 	%rd18, %rd17, %rd11;
	ld.global.f32 	%f38, [%rd18];
	fma.rn.f32 	%f66, %f37, %f38, %f36;
	add.s32 	%r42, %r42, 8;
	add.s32 	%r41, %r41, %r10;
	add.s32 	%r40, %r40, 8;
	setp.ne.s32 	%p4, %r42, 0;
	mov.u32 	%r44, %r7;
	@%p4 bra 	$L__BB0_6;
$L__BB0_7:
	setp.eq.s32 	%p5, %r5, 0;
	@%p5 bra 	$L__BB0_15;
	add.s32 	%r29, %r5, -1;
	setp.lt.u32 	%p6, %r29, 3;
	@%p6 bra 	$L__BB0_10;
	add.s32 	%r30, %r44, %r12;
	mul.wide.s32 	%rd19, %r30, 4;
	add.s64 	%rd20, %rd2, %rd19;
	ld.global.f32 	%f40, [%rd20];
	mad.lo.s32 	%r31, %r44, %r27, %r39;
	mul.wide.s32 	%rd21, %r31, 4;
	add.s64 	%rd22, %rd1, %rd21;
	ld.global.f32 	%f41, [%rd22];
	fma.rn.f32 	%f42, %f40, %f41, %f66;
	ld.global.f32 	%f43, [%rd20+4];
	add.s64 	%rd24, %rd22, %rd31;
	ld.global.f32 	%f44, [%rd24];
	fma.rn.f32 	%f45, %f43, %f44, %f42;
	ld.global.f32 	%f46, [%rd20+8];
	add.s64 	%rd25, %rd24, %rd31;
	ld.global.f32 	%f47, [%rd25];
	fma.rn.f32 	%f48, %f46, %f47, %f45;
	ld.global.f32 	%f49, [%rd20+12];
	add.s64 	%rd26, %rd25, %rd31;
	ld.global.f32 	%f50, [%rd26];
	fma.rn.f32 	%f66, %f49, %f50, %f48;
	add.s32 	%r44, %r44, 4;
$L__BB0_10:
	setp.eq.s32 	%p7, %r6, 0;
	@%p7 bra 	$L__BB0_15;
	setp.eq.s32 	%p8, %r6, 1;
	@%p8 bra 	$L__BB0_13;
	add.s32 	%r32, %r44, %r12;
	mul.wide.s32 	%rd27, %r32, 4;
	add.s64 	%rd28, %rd2, %rd27;
	ld.global.f32 	%f52, [%rd28];
	mad.lo.s32 	%r33, %r44, %r27, %r39;
	mul.wide.s32 	%rd29, %r33, 4;
	add.s64 	%rd30, %rd1, %rd29;
	ld.global.f32 	%f53, [%rd30];
	fma.rn.f32 	%f54, %f52, %f53, %f66;
	ld.global.f32 	%f55, [%rd28+4];
	add.s64 	%rd32, %rd30, %rd31;
	ld.global.f32 	%f56, [%rd32];
	fma.rn.f32 	%f66, %f55, %f56, %f54;
	add.s32 	%r44, %r44, 2;
$L__BB0_13:
	setp.eq.s32 	%p9, %r8, 0;
	@%p9 bra 	$L__BB0_15;
	add.s32 	%r34, %r44, %r12;
	mul.wide.s32 	%rd33, %r34, 4;
	add.s64 	%rd34, %rd2, %rd33;
	ld.global.f32 	%f57, [%rd34];
	mad.lo.s32 	%r35, %r44, %r27, %r39;
	mul.wide.s32 	%rd35, %r35, 4;
	add.s64 	%rd36, %rd1, %rd35;
	ld.global.f32 	%f58, [%rd36];
	fma.rn.f32 	%f66, %f57, %f58, %f66;
$L__BB0_15:
	add.s32 	%r36, %r39, %r12;
	mul.wide.s32 	%rd37, %r36, 4;
	add.s64 	%rd38, %rd3, %rd37;
	st.global.f32 	[%rd38], %f66;
	add.s32 	%r39, %r39, %r3;
	setp.lt.s32 	%p10, %r39, %r27;
	@%p10 bra 	$L__BB0_4;
$L__BB0_16:
	mov.u32 	%r37, %ntid.y;
	add.s32 	%r38, %r38, %r37;
	setp.lt.s32 	%p11, %r38, %r27;
	@%p11 bra 	$L__BB0_2;
$L__BB0_17:
	ret;

}
	// .globl	_Z11matrix_mul2PfS_S_i
.visible .entry _Z11matrix_mul2PfS_S_i(
	.param .u64 .ptr .align 1 _Z11matrix_mul2PfS_S_i_param_0,
	.param .u64 .ptr .align 1 _Z11matrix_mul2PfS_S_i_param_1,
	.param .u64 .ptr .align 1 _Z11matrix_mul2PfS_S_i_param_2,
	.param .u32 _Z11matrix_mul2PfS_S_i_param_3
)
{
	.reg .pred 	%p<12>;
	.reg .b32 	%r<54>;
	.reg .b32 	%f<67>;
	.reg .b64 	%rd<49>;

	ld.param.u64 	%rd4, [_Z11matrix_mul2PfS_S_i_param_0];
	ld.param.u64 	%rd5, [_Z11matrix_mul2PfS_S_i_param_1];
	ld.param.u64 	%rd6, [_Z11matrix_mul2PfS_S_i_param_2];
	ld.param.u32 	%r29, [_Z11matrix_mul2PfS_S_i_param_3];
	cvta.to.global.u64 	%rd1, %rd6;
	cvta.to.global.u64 	%rd2, %rd5;
	mov.u32 	%r30, %tid.x;
	mov.u32 	%r31, %tid.y;
	mov.u32 	%r32, %ctaid.x;
	mov.u32 	%r33, %ctaid.y;
	mov.u32 	%r1, %ntid.x;
	mad.lo.s32 	%r2, %r32, %r1, %r30;
	mov.u32 	%r3, %ntid.y;
	mad.lo.s32 	%r46, %r33, %r3, %r31;
	setp.ge.s32 	%p1, %r46, %r29;
	@%p1 bra 	$L__BB1_4;
	add.s32 	%r5, %r29, -1;
	and.b32  	%r6, %r29, 7;
	and.b32  	%r7, %r29, 2147483640;
	and.b32  	%r8, %r29, 1;
	neg.s32 	%r9, %r7;
	shl.b32 	%r10, %r29, 3;
	mov.u32 	%r34, %nctaid.y;
	mul.lo.s32 	%r11, %r3, %r34;
	mov.u32 	%r35, %nctaid.x;
	mul.lo.s32 	%r12, %r1, %r35;
	cvta.to.global.u64 	%rd3, %rd4;
	mul.wide.s32 	%rd41, %r29, 4;
$L__BB1_2:
	setp.lt.s32 	%p2, %r2, %r29;
	@%p2 bra 	$L__BB1_5;
$L__BB1_3:
	add.s32 	%r46, %r46, %r11;
	setp.lt.s32 	%p11, %r46, %r29;
	@%p11 bra 	$L__BB1_2;
$L__BB1_4:
	ret;
$L__BB1_5:
	mul.lo.s32 	%r15, %r46, %r29;
	cvt.u64.u32 	%rd36, %r15;
	mov.u32 	%r47, %r2;
$L__BB1_6:
	setp.lt.u32 	%p3, %r5, 7;
	mov.f32 	%f66, 0f00000000;
	mov.b32 	%r52, 0;
	@%p3 bra 	$L__BB1_9;
	mov.f32 	%f66, 0f00000000;
	mov.u32 	%r48, %r15;
	mov.u32 	%r49, %r47;
	mov.u32 	%r50, %r9;
$L__BB1_8:
	.pragma "nounroll";
	mul.wide.u32 	%rd7, %r48, 4;
	add.s64 	%rd8, %rd2, %rd7;
	ld.global.f32 	%f16, [%rd8];
	mul.wide.s32 	%rd9, %r49, 4;
	add.s64 	%rd10, %rd1, %rd9;
	ld.global.f32 	%f17, [%rd10];
	fma.rn.f32 	%f18, %f16, %f17, %f66;
	ld.global.f32 	%f19, [%rd8+4];
	mul.wide.s32 	%rd11, %r29, 4;
	add.s64 	%rd12, %rd10, %rd11;
	ld.global.f32 	%f20, [%rd12];
	fma.rn.f32 	%f21, %f19, %f20, %f18;
	ld.global.f32 	%f22, [%rd8+8];
	add.s64 	%rd13, %rd12, %rd11;
	ld.global.f32 	%f23, [%rd13];
	fma.rn.f32 	%f24, %f22, %f23, %f21;
	ld.global.f32 	%f25, [%rd8+12];
	add.s64 	%rd14, %rd13, %rd11;
	ld.global.f32 	%f26, [%rd14];
	fma.rn.f32 	%f27, %f25, %f26, %f24;
	ld.global.f32 	%f28, [%rd8+16];
	add.s64 	%rd15, %rd14, %rd11;
	ld.global.f32 	%f29, [%rd15];
	fma.rn.f32 	%f30, %f28, %f29, %f27;
	ld.global.f32 	%f31, [%rd8+20];
	add.s64 	%rd16, %rd15, %rd11;
	ld.global.f32 	%f32, [%rd16];
	fma.rn.f32 	%f33, %f31, %f32, %f30;
	ld.global.f32 	%f34, [%rd8+24];
	add.s64 	%rd17, %rd16, %rd11;
	ld.global.f32 	%f35, [%rd17];
	fma.rn.f32 	%f36, %f34, %f35, %f33;
	ld.global.f32 	%f37, [%rd8+28];
	add.s64 	%rd18, %rd17, %rd11;
	ld.global.f32 	%f38, [%rd18];
	fma.rn.f32 	%f66, %f37, %f38, %f36;
	add.s32 	%r50, %r50, 8;
	add.s32 	%r49, %r49, %r10;
	add.s32 	%r48, %r48, 8;
	setp.ne.s32 	%p4, %r50, 0;
	mov.u32 	%r52, %r7;
	@%p4 bra 	$L__BB1_8;
$L__BB1_9:
	setp.eq.s32 	%p5, %r6, 0;
	@%p5 bra 	$L__BB1_17;
	add.s32 	%r37, %r6, -1;
	setp.lt.u32 	%p6, %r37, 3;
	@%p6 bra 	$L__BB1_12;
	add.s32 	%r38, %r52, %r15;
	mul.wide.u32 	%rd19, %r38, 4;
	add.s64 	%rd20, %rd2, %rd19;
	ld.global.f32 	%f40, [%rd20];
	mad.lo.s32 	%r39, %r52, %r29, %r47;
	mul.wide.s32 	%rd21, %r39, 4;
	add.s64 	%rd22, %rd1, %rd21;
	ld.global.f32 	%f41, [%rd22];
	fma.rn.f32 	%f42, %f40, %f41, %f66;
	cvt.u64.u32 	%rd24, %r52;
	add.s64 	%rd25, %rd24, %rd36;
	shl.b64 	%rd26, %rd25, 2;
	add.s64 	%rd27, %rd2, %rd26;
	ld.global.f32 	%f43, [%rd27+4];
	add.s64 	%rd29, %rd22, %rd41;
	ld.global.f32 	%f44, [%rd29];
	fma.rn.f32 	%f45, %f43, %f44, %f42;
	ld.global.f32 	%f46, [%rd27+8];
	add.s64 	%rd30, %rd29, %rd41;
	ld.global.f32 	%f47, [%rd30];
	fma.rn.f32 	%f48, %f46, %f47, %f45;
	ld.global.f32 	%f49, [%rd27+12];
	add.s64 	%rd31, %rd30, %rd41;
	ld.global.f32 	%f50, [%rd31];
	fma.rn.f32 	%f66, %f49, %f50, %f48;
	add.s32 	%r52, %r52, 4;
$L__BB1_12:
	and.b32  	%r40, %r29, 3;
	setp.eq.s32 	%p7, %r40, 0;
	@%p7 bra 	$L__BB1_17;
	setp.eq.s32 	%p8, %r40, 1;
	@%p8 bra 	$L__BB1_15;
	add.s32 	%r41, %r52, %r15;
	mul.wide.u32 	%rd32, %r41, 4;
	add.s64 	%rd33, %rd2, %rd32;
	ld.global.f32 	%f52, [%rd33];
	mad.lo.s32 	%r42, %r52, %r29, %r47;
	mul.wide.s32 	%rd34, %r42, 4;
	add.s64 	%rd35, %rd1, %rd34;
	ld.global.f32 	%f53, [%rd35];
	fma.rn.f32 	%f54, %f52, %f53, %f66;
	cvt.u64.u32 	%rd37, %r52;
	add.s64 	%rd38, %rd37, %rd36;
	shl.b64 	%rd39, %rd38, 2;
	add.s64 	%rd40, %rd2, %rd39;
	ld.global.f32 	%f55, [%rd40+4];
	add.s64 	%rd42, %rd35, %rd41;
	ld.global.f32 	%f56, [%rd42];
	fma.rn.f32 	%f66, %f55, %f56, %f54;
	add.s32 	%r52, %r52, 2;
$L__BB1_15:
	setp.eq.s32 	%p9, %r8, 0;
	@%p9 bra 	$L__BB1_17;
	add.s32 	%r43, %r52, %r15;
	mul.wide.u32 	%rd43, %r43, 4;
	add.s64 	%rd44, %rd2, %rd43;
	ld.global.f32 	%f57, [%rd44];
	mad.lo.s32 	%r44, %r52, %r29, %r47;
	mul.wide.s32 	%rd45, %r44, 4;
	add.s64 	%rd46, %rd1, %rd45;
	ld.global.f32 	%f58, [%rd46];
	fma.rn.f32 	%f66, %f57, %f58, %f66;
$L__BB1_17:
	add.s32 	%r45, %r47, %r15;
	mul.wide.s32 	%rd47, %r45, 4;
	add.s64 	%rd48, %rd3, %rd47;
	st.global.f32 	[%rd48], %f66;
	add.s32 	%r47, %r47, %r12;
	setp.lt.s32 	%p10, %r47, %r29;
	@%p10 bra 	$L__BB1_6;
	bra.uni 	$L__BB1_3;

}
	// .globl	_Z11matrix_mul3PfS_S_i
.visible .entry _Z11matrix_mul3PfS_S_i(
	.param .u64 .ptr .align 1 _Z11matrix_mul3PfS_S_i_param_0,
	.param .u64 .ptr .align 1 _Z11matrix_mul3PfS_S_i_param_1,
	.param .u64 .ptr .align 1 _Z11matrix_mul3PfS_S_i_param_2,
	.param .u32 _Z11matrix_mul3PfS_S_i_param_3
)
{
	.reg .pred 	%p<3>;
	.reg .b32 	%r<37>;
	.reg .b32 	%f<105>;
	.reg .b64 	%rd<13>;
	// demoted variable
	.shared .align 4 .b8 _ZZ11matrix_mul3PfS_S_iE6temp_a[4096];
	// demoted variable
	.shared .align 4 .b8 _ZZ11matrix_mul3PfS_S_iE6temp_b[4096];
	ld.param.u64 	%rd3, [_Z11matrix_mul3PfS_S_i_param_0];
	ld.param.u64 	%rd4, [_Z11matrix_mul3PfS_S_i_param_1];
	ld.param.u64 	%rd5, [_Z11matrix_mul3PfS_S_i_param_2];
	ld.param.u32 	%r20, [_Z11matrix_mul3PfS_S_i_param_3];
	mov.u32 	%r1, %tid.x;
	mov.u32 	%r2, %tid.y;
	mov.u32 	%r21, %ctaid.x;
	mov.u32 	%r3, %ctaid.y;
	mov.u32 	%r4, %ntid.x;
	mad.lo.s32 	%r5, %r21, %r4, %r1;
	setp.lt.s32 	%p1, %r20, 32;
	mov.f32 	%f104, 0f00000000;
	@%p1 bra 	$L__BB2_3;
	shl.b32 	%r22, %r2, 7;
	mov.u32 	%r23, _ZZ11matrix_mul3PfS_S_iE6temp_a;
	add.s32 	%r6, %r23, %r22;
	shl.b32 	%r24, %r1, 2;
	add.s32 	%r7, %r6, %r24;
	mov.u32 	%r25, _ZZ11matrix_mul3PfS_S_iE6temp_b;
	add.s32 	%r9, %r25, %r24;
	add.s32 	%r8, %r9, %r22;
	shr.s32 	%r26, %r20, 31;
	shr.u32 	%r27, %r26, 27;
	add.s32 	%r28, %r20, %r27;
	shr.s32 	%r29, %r28, 5;
	neg.s32 	%r36, %r29;
	mad.lo.s32 	%r30, %r4, %r3, %r2;
	mad.lo.s32 	%r35, %r20, %r30, %r1;
	mad.lo.s32 	%r34, %r20, %r2, %r5;
	mul.lo.s32 	%r13, %r4, %r20;
	cvta.to.global.u64 	%rd1, %rd4;
	cvta.to.global.u64 	%rd2, %rd5;
	mov.f32 	%f104, 0f00000000;
$L__BB2_2:
	mul.wide.s32 	%rd6, %r35, 4;
	add.s64 	%rd7, %rd1, %rd6;
	ld.global.f32 	%f6, [%rd7];
	st.shared.f32 	[%r7], %f6;
	mul.wide.s32 	%rd8, %r34, 4;
	add.s64 	%rd9, %rd2, %rd8;
	ld.global.f32 	%f7, [%rd9];
	st.shared.f32 	[%r8], %f7;
	bar.sync 	0;
	ld.shared.f32 	%f8, [%r6];
	ld.shared.f32 	%f9, [%r9];
	fma.rn.f32 	%f10, %f8, %f9, %f104;
	ld.shared.f32 	%f11, [%r6+4];
	ld.shared.f32 	%f12, [%r9+128];
	fma.rn.f32 	%f13, %f11, %f12, %f10;
	ld.shared.f32 	%f14, [%r6+8];
	ld.shared.f32 	%f15, [%r9+256];
	fma.rn.f32 	%f16, %f14, %f15, %f13;
	ld.shared.f32 	%f17, [%r6+12];
	ld.shared.f32 	%f18, [%r9+384];
	fma.rn.f32 	%f19, %f17, %f18, %f16;
	ld.shared.f32 	%f20, [%r6+16];
	ld.shared.f32 	%f21, [%r9+512];
	fma.rn.f32 	%f22, %f20, %f21, %f19;
	ld.shared.f32 	%f23, [%r6+20];
	ld.shared.f32 	%f24, [%r9+640];
	fma.rn.f32 	%f25, %f23, %f24, %f22;
	ld.shared.f32 	%f26, [%r6+24];
	ld.shared.f32 	%f27, [%r9+768];
	fma.rn.f32 	%f28, %f26, %f27, %f25;
	ld.shared.f32 	%f29, [%r6+28];
	ld.shared.f32 	%f30, [%r9+896];
	fma.rn.f32 	%f31, %f29, %f30, %f28;
	ld.shared.f32 	%f32, [%r6+32];
	ld.shared.f32 	%f33, [%r9+1024];
	fma.rn.f32 	%f34, %f32, %f33, %f31;
	ld.shared.f32 	%f35, [%r6+36];
	ld.shared.f32 	%f36, [%r9+1152];
	fma.rn.f32 	%f37, %f35, %f36, %f34;
	ld.shared.f32 	%f38, [%r6+40];
	ld.shared.f32 	%f39, [%r9+1280];
	fma.rn.f32 	%f40, %f38, %f39, %f37;
	ld.shared.f32 	%f41, [%r6+44];
	ld.shared.f32 	%f42, [%r9+1408];
	fma.rn.f32 	%f43, %f41, %f42, %f40;
	ld.shared.f32 	%f44, [%r6+48];
	ld.shared.f32 	%f45, [%r9+1536];
	fma.rn.f32 	%f46, %f44, %f45, %f43;
	ld.shared.f32 	%f47, [%r6+52];
	ld.shared.f32 	%f48, [%r9+1664];
	fma.rn.f32 	%f49, %f47, %f48, %f46;
	ld.shared.f32 	%f50, [%r6+56];
	ld.shared.f32 	%f51, [%r9+1792];
	fma.rn.f32 	%f52, %f50, %f51, %f49;
	ld.shared.f32 	%f53, [%r6+60];
	ld.shared.f32 	%f54, [%r9+1920];
	fma.rn.f32 	%f55, %f53, %f54, %f52;
	ld.shared.f32 	%f56, [%r6+64];
	ld.shared.f32 	%f57, [%r9+2048];
	fma.rn.f32 	%f58, %f56, %f57, %f55;
	ld.shared.f32 	%f59, [%r6+68];
	ld.shared.f32 	%f60, [%r9+2176];
	fma.rn.f32 	%f61, %f59, %f60, %f58;
	ld.shared.f32 	%f62, [%r6+72];
	ld.shared.f32 	%f63, [%r9+2304];
	fma.rn.f32 	%f64, %f62, %f63, %f61;
	ld.shared.f32 	%f65, [%r6+76];
	ld.shared.f32 	%f66, [%r9+2432];
	fma.rn.f32 	%f67, %f65, %f66, %f64;
	ld.shared.f32 	%f68, [%r6+80];
	ld.shared.f32 	%f69, [%r9+2560];
	fma.rn.f32 	%f70, %f68, %f69, %f67;
	ld.shared.f32 	%f71, [%r6+84];
	ld.shared.f32 	%f72, [%r9+2688];
	fma.rn.f32 	%f73, %f71, %f72, %f70;
	ld.shared.f32 	%f74, [%r6+88];
	ld.shared.f32 	%f75, [%r9+2816];
	fma.rn.f32 	%f76, %f74, %f75, %f73;
	ld.shared.f32 	%f77, [%r6+92];
	ld.shared.f32 	%f78, [%r9+2944];
	fma.rn.f32 	%f79, %f77, %f78, %f76;
	ld.shared.f32 	%f80, [%r6+96];
	ld.shared.f32 	%f81, [%r9+3072];
	fma.rn.f32 	%f82, %f80, %f81, %f79;
	ld.shared.f32 	%f83, [%r6+100];
	ld.shared.f32 	%f84, [%r9+3200];
	fma.rn.f32 	%f85, %f83, %f84, %f82;
	ld.shared.f32 	%f86, [%r6+104];
	ld.shared.f32 	%f87, [%r9+3328];
	fma.rn.f32 	%f88, %f86, %f87, %f85;
	ld.shared.f32 	%f89, [%r6+108];
	ld.shared.f32 	%f90, [%r9+3456];
	fma.rn.f32 	%f91, %f89, %f90, %f88;
	ld.shared.f32 	%f92, [%r6+112];
	ld.shared.f32 	%f93, [%r9+3584];
	fma.rn.f32 	%f94, %f92, %f93, %f91;
	ld.shared.f32 	%f95, [%r6+116];
	ld.shared.f32 	%f96, [%r9+3712];
	fma.rn.f32 	%f97, %f95, %f96, %f94;
	ld.shared.f32 	%f98, [%r6+120];
	ld.shared.f32 	%f99, [%r9+3840];
	fma.rn.f32 	%f100, %f98, %f99, %f97;
	ld.shared.f32 	%f101, [%r6+124];
	ld.shared.f32 	%f102, [%r9+3968];
	fma.rn.f32 	%f104, %f101, %f102, %f100;
	bar.sync 	0;
	add.s32 	%r36, %r36, 1;
	setp.ne.s32 	%p2, %r36, 0;
	add.s32 	%r35, %r35, %r4;
	add.s32 	%r34, %r34, %r13;
	@%p2 bra 	$L__BB2_2;
$L__BB2_3:
	cvta.to.global.u64 	%rd10, %rd3;
	mov.u32 	%r31, %ntid.y;
	mad.lo.s32 	%r32, %r3, %r31, %r2;
	mad.lo.s32 	%r33, %r20, %r32, %r5;
	mul.wide.s32 	%rd11, %r33, 4;
	add.s64 	%rd12, %rd10, %rd11;
	st.global.f32 	[%rd12], %f104;
	ret;

}


// ===== COMPILED SASS (sm_100) =====

	.target	sm_100

	.elftype	@"ET_EXEC"


//--------------------- .note.nv.tkinfo           --------------------------
	.section	.note.nv.tkinfo,"",@"SHT_NOTE"
	.sectionflags	@"SHF_NOTE_NV_TKINFO"
	.tkinfo
        /*0018*/ 	.word	0x00000002
        /*0030*/ 	.string	""
        /*0030*/ 	.string	"ptxas"
        /*0030*/ 	.string	"Cuda compilation tools, release 13.0, V13.0.88"
        /*0030*/ 	.string	"Build cuda_13.0.r13.0/compiler.36424714_0"
        /*0030*/ 	.string	"-arch sm_100 -m 64 "



//--------------------- .note.nv.cuinfo           --------------------------
	.section	.note.nv.cuinfo,"",@"SHT_NOTE"
	.sectionflags	@"SHF_NOTE_NV_CUINFO"
        /*0018*/ 	.short	0x0002
        /*001a*/ 	.short	0x0064
        /*001c*/ 	.short	0x0082
	.zero		2


//--------------------- .nv.info                  --------------------------
	.section	.nv.info,"",@"SHT_CUDA_INFO"
	.align	4


	//----- nvinfo : EIATTR_REGCOUNT
	.align		4
        /*0000*/ 	.byte	0x04, 0x2f
        /*0002*/ 	.short	(.L_1 - .L_0)
	.align		4
.L_0:
        /*0004*/ 	.word	index@(_Z11matrix_mul1PfS_S_i)
        /*0008*/ 	.word	0x00000020


	//----- nvinfo : EIATTR_FRAME_SIZE
	.align		4
.L_1:
        /*000c*/ 	.byte	0x04, 0x11
        /*000e*/ 	.short	(.L_3 - .L_2)
	.align		4
.L_2:
        /*0010*/ 	.word	index@(_Z11matrix_mul1PfS_S_i)
        /*0014*/ 	.word	0x00000000


	//----- nvinfo : EIATTR_REGCOUNT
	.align		4
.L_3:
        /*0018*/ 	.byte	0x04, 0x2f
        /*001a*/ 	.short	(.L_5 - .L_4)
	.align		4
.L_4:
        /*001c*/ 	.word	index@(_Z11matrix_mul2PfS_S_i)
        /*0020*/ 	.word	0x00000020


	//----- nvinfo : EIATTR_FRAME_SIZE
	.align		4
.L_5:
        /*0024*/ 	.byte	0x04, 0x11
        /*0026*/ 	.short	(.L_7 - .L_6)
	.align		4
.L_6:
        /*0028*/ 	.word	index@(_Z11matrix_mul2PfS_S_i)
        /*002c*/ 	.word	0x00000000


	//----- nvinfo : EIATTR_REGCOUNT
	.align		4
.L_7:
        /*0030*/ 	.byte	0x04, 0x2f
        /*0032*/ 	.short	(.L_9 - .L_8)
	.align		4
.L_8:
        /*0034*/ 	.word	index@(_Z11matrix_mul3PfS_S_i)
        /*0038*/ 	.word	0x00000020


	//----- nvinfo : EIATTR_FRAME_SIZE
	.align		4
.L_9:
        /*003c*/ 	.byte	0x04, 0x11
        /*003e*/ 	.short	(.L_11 - .L_10)
	.align		4
.L_10:
        /*0040*/ 	.word	index@(_Z11matrix_mul3PfS_S_i)
        /*0044*/ 	.word	0x00000000


	//----- nvinfo : EIATTR_MIN_STACK_SIZE
	.align		4
.L_11:
        /*0048*/ 	.byte	0x04, 0x12
        /*004a*/ 	.short	(.L_13 - .L_12)
	.align		4
.L_12:
        /*004c*/ 	.word	index@(_Z11matrix_mul3PfS_S_i)
        /*0050*/ 	.word	0x00000000


	//----- nvinfo : EIATTR_MIN_STACK_SIZE
	.align		4
.L_13:
        /*0054*/ 	.byte	0x04, 0x12
        /*0056*/ 	.short	(.L_15 - .L_14)
	.align		4
.L_14:
        /*0058*/ 	.word	index@(_Z11matrix_mul2PfS_S_i)
        /*005c*/ 	.word	0x00000000


	//----- nvinfo : EIATTR_MIN_STACK_SIZE
	.align		4
.L_15:
        /*0060*/ 	.byte	0x04, 0x12
        /*0062*/ 	.short	(.L_17 - .L_16)
	.align		4
.L_16:
        /*0064*/ 	.word	index@(_Z11matrix_mul1PfS_S_i)
        /*0068*/ 	.word	0x00000000
.L_17:


//--------------------- .nv.compat                --------------------------
	.section	.nv.compat,"",@"SHT_CUDA_COMPAT_INFO"
	.align	4
        /*0000*/ 	.byte	0x02, 0x09, 0x00, 0x00, 0x02, 0x02, 0x01, 0x00, 0x02, 0x05, 0x05, 0x00, 0x03, 0x07, 0x01, 0x01
        /*0010*/ 	.byte	0x02, 0x03, 0x00, 0x00, 0x02, 0x06, 0x01, 0x00, 0x04, 0x0b, 0x08, 0x00, 0x09, 0x00, 0x00, 0x00
        /*0020*/ 	.byte	0x00, 0x00, 0x00, 0x00


//--------------------- .nv.info._Z11matrix_mul3PfS_S_i --------------------------
	.section	.nv.info._Z11matrix_mul3PfS_S_i,"",@"SHT_CUDA_INFO"
	.sectionflags	@""
	.align	4


	//----- nvinfo : EIATTR_CUDA_API_VERSION
	.align		4
        /*0000*/ 	.byte	0x04, 0x37
        /*0002*/ 	.short	(.L_19 - .L_18)
.L_18:
        /*0004*/ 	.word	0x00000082


	//----- nvinfo : EIATTR_KPARAM_INFO
	.align		4
.L_19:
        /*0008*/ 	.byte	0x04, 0x17
        /*000a*/ 	.short	(.L_21 - .L_20)
.L_20:
        /*000c*/ 	.word	0x00000000
        /*0010*/ 	.short	0x0003
        /*0012*/ 	.short	0x0018
        /*0014*/ 	.byte	0x00, 0xf0, 0x11, 0x00


	//----- nvinfo : EIATTR_KPARAM_INFO
	.align		4
.L_21:
        /*0018*/ 	.byte	0x04, 0x17
        /*001a*/ 	.short	(.L_23 - .L_22)
.L_22:
        /*001c*/ 	.word	0x00000000
        /*0020*/ 	.short	0x0002
        /*0022*/ 	.short	0x0010
        /*0024*/ 	.byte	0x00, 0xf5, 0x21, 0x00


	//----- nvinfo : EIATTR_KPARAM_INFO
	.align		4
.L_23:
        /*0028*/ 	.byte	0x04, 0x17
        /*002a*/ 	.short	(.L_25 - .L_24)
.L_24:
        /*002c*/ 	.word	0x00000000
        /*0030*/ 	.short	0x0001
        /*0032*/ 	.short	0x0008
        /*0034*/ 	.byte	0x00, 0xf5, 0x21, 0x00


	//----- nvinfo : EIATTR_KPARAM_INFO
	.align		4
.L_25:
        /*0038*/ 	.byte	0x04, 0x17
        /*003a*/ 	.short	(.L_27 - .L_26)
.L_26:
        /*003c*/ 	.word	0x00000000
        /*0040*/ 	.short	0x0000
        /*0042*/ 	.short	0x0000
        /*0044*/ 	.byte	0x00, 0xf5, 0x21, 0x00


	//----- nvinfo : EIATTR_SPARSE_MMA_MASK
	.align		4
.L_27:
        /*0048*/ 	.byte	0x03, 0x50
        /*004a*/ 	.short	0x0000


	//----- nvinfo : EIATTR_MAXREG_COUNT
	.align		4
        /*004c*/ 	.byte	0x03, 0x1b
        /*004e*/ 	.short	0x00ff


	//----- nvinfo : EIATTR_NUM_BARRIERS
	.align		4
        /*0050*/ 	.byte	0x02, 0x4c
        /*0052*/ 	.byte	0x01
	.zero		1


	//----- nvinfo : EIATTR_MERCURY_ISA_VERSION
	.align		4
        /*0054*/ 	.byte	0x03, 0x5f
        /*0056*/ 	.short	0x0101


	//----- nvinfo : EIATTR_VRC_CTA_INIT_COUNT
	.align		4
        /*0058*/ 	.byte	0x02, 0x4a
	.zero		1
	.zero		1


	//----- nvinfo : EIATTR_EXIT_INSTR_OFFSETS
	.align		4
        /*005c*/ 	.byte	0x04, 0x1c
        /*005e*/ 	.short	(.L_29 - .L_28)


	//   ....[0]....
.L_28:
        /*0060*/ 	.word	0x000007a0


	//----- nvinfo : EIATTR_CBANK_PARAM_SIZE
	.align		4
.L_29:
        /*0064*/ 	.byte	0x03, 0x19
        /*0066*/ 	.short	0x001c


	//----- nvinfo : EIATTR_PARAM_CBANK
	.align		4
        /*0068*/ 	.byte	0x04, 0x0a
        /*006a*/ 	.short	(.L_31 - .L_30)
	.align		4
.L_30:
        /*006c*/ 	.word	index@(.nv.constant0._Z11matrix_mul3PfS_S_i)
        /*0070*/ 	.short	0x0380
        /*0072*/ 	.short	0x001c


	//----- nvinfo : EIATTR_SW_WAR
	.align		4
.L_31:
        /*0074*/ 	.byte	0x04, 0x36
        /*0076*/ 	.short	(.L_33 - .L_32)
.L_32:
        /*0078*/ 	.word	0x00000008
.L_33:


//--------------------- .nv.info._Z11matrix_mul2PfS_S_i --------------------------
	.section	.nv.info._Z11matrix_mul2PfS_S_i,"",@"SHT_CUDA_INFO"
	.sectionflags	@""
	.align	4


	//----- nvinfo : EIATTR_CUDA_API_VERSION
	.align		4
        /*0000*/ 	.byte	0x04, 0x37
        /*0002*/ 	.short	(.L_35 - .L_34)
.L_34:
        /*0004*/ 	.word	0x00000082


	//----- nvinfo : EIATTR_KPARAM_INFO
	.align		4
.L_35:
        /*0008*/ 	.byte	0x04, 0x17
        /*000a*/ 	.short	(.L_37 - .L_36)
.L_36:
        /*000c*/ 	.word	0x00000000
        /*0010*/ 	.short	0x0003
        /*0012*/ 	.short	0x0018
        /*0014*/ 	.byte	0x00, 0xf0, 0x11, 0x00


	//----- nvinfo : EIATTR_KPARAM_INFO
	.align		4
.L_37:
        /*0018*/ 	.byte	0x04, 0x17
        /*001a*/ 	.short	(.L_39 - .L_38)
.L_38:
        /*001c*/ 	.word	0x00000000
        /*0020*/ 	.short	0x0002
        /*0022*/ 	.short	0x0010
        /*0024*/ 	.byte	0x00, 0xf5, 0x21, 0x00


	//----- nvinfo : EIATTR_KPARAM_INFO
	.align		4
.L_39:
        /*0028*/ 	.byte	0x04, 0x17
        /*002a*/ 	.short	(.L_41 - .L_40)
.L_40:
        /*002c*/ 	.word	0x00000000
        /*0030*/ 	.short	0x0001
        /*0032*/ 	.short	0x0008
        /*0034*/ 	.byte	0x00, 0xf5, 0x21, 0x00


	//----- nvinfo : EIATTR_KPARAM_INFO
	.align		4
.L_41:
        /*0038*/ 	.byte	0x04, 0x17
        /*003a*/ 	.short	(.L_43 - .L_42)
.L_42:
        /*003c*/ 	.word	0x00000000
        /*0040*/ 	.short	0x0000
        /*0042*/ 	.short	0x0000
        /*0044*/ 	.byte	0x00, 0xf5, 0x21, 0x00


	//----- nvinfo : EIATTR_SPARSE_MMA_MASK
	.align		4
.L_43:
        /*0048*/ 	.byte	0x03, 0x50
        /*004a*/ 	.short	0x0000


	//----- nvinfo : EIATTR_MAXREG_COUNT
	.align		4
        /*004c*/ 	.byte	0x03, 0x1b
        /*004e*/ 	.short	0x00ff


	//----- nvinfo : EIATTR_MERCURY_ISA_VERSION
	.align		4
        /*0050*/ 	.byte	0x03, 0x5f
        /*0052*/ 	.short	0x0101


	//----- nvinfo : EIATTR_VRC_CTA_INIT_COUNT
	.align		4
        /*0054*/ 	.byte	0x02, 0x4a
	.zero		1
	.zero		1


	//----- nvinfo : EIATTR_EXIT_INSTR_OFFSETS
	.align		4
        /*0058*/ 	.byte	0x04, 0x1c
        /*005a*/ 	.short	(.L_45 - .L_44)


	//   ....[0]....
.L_44:
        /*005c*/ 	.word	0x000000b0


	//   ....[1]....
        /*0060*/ 	.word	0x000009d0


	//----- nvinfo : EIATTR_CRS_STACK_SIZE
	.align		4
.L_45:
        /*0064*/ 	.byte	0x04, 0x1e
        /*0066*/ 	.short	(.L_47 - .L_46)
.L_46:
        /*0068*/ 	.word	0x00000000


	//----- nvinfo : EIATTR_CBANK_PARAM_SIZE
	.align		4
.L_47:
        /*006c*/ 	.byte	0x03, 0x19
        /*006e*/ 	.short	0x001c


	//----- nvinfo : EIATTR_PARAM_CBANK
	.align		4
        /*0070*/ 	.byte	0x04, 0x0a
        /*0072*/ 	.short	(.L_49 - .L_48)
	.align		4
.L_48:
        /*0074*/ 	.word	index@(.nv.constant0._Z11matrix_mul2PfS_S_i)
        /*0078*/ 	.short	0x0380
        /*007a*/ 	.short	0x001c


	//----- nvinfo : EIATTR_SW_WAR
	.align		4
.L_49:
        /*007c*/ 	.byte	0x04, 0x36
        /*007e*/ 	.short	(.L_51 - .L_50)
.L_50:
        /*0080*/ 	.word	0x00000008
.L_51:


//--------------------- .nv.info._Z11matrix_mul1PfS_S_i --------------------------
	.section	.nv.info._Z11matrix_mul1PfS_S_i,"",@"SHT_CUDA_INFO"
	.sectionflags	@""
	.align	4


	//----- nvinfo : EIATTR_CUDA_API_VERSION
	.align		4
        /*0000*/ 	.byte	0x04, 0x37
        /*0002*/ 	.short	(.L_53 - .L_52)
.L_52:
        /*0004*/ 	.word	0x00000082


	//----- nvinfo : EIATTR_KPARAM_INFO
	.align		4
.L_53:
        /*0008*/ 	.byte	0x04, 0x17
        /*000a*/ 	.short	(.L_55 - .L_54)
.L_54:
        /*000c*/ 	.word	0x00000000
        /*0010*/ 	.short	0x0003
        /*0012*/ 	.short	0x0018
        /*0014*/ 	.byte	0x00, 0xf0, 0x11, 0x00


	//----- nvinfo : EIATTR_KPARAM_INFO
	.align		4
.L_55:
        /*0018*/ 	.byte	0x04, 0x17
        /*001a*/ 	.short	(.L_57 - .L_56)
.L_56:
        /*001c*/ 	.word	0x00000000
        /*0020*/ 	.short	0x0002
        /*0022*/ 	.short	0x0010
        /*0024*/ 	.byte	0x00, 0xf5, 0x21, 0x00


	//----- nvinfo : EIATTR_KPARAM_INFO
	.align		4
.L_57:
        /*0028*/ 	.byte	0x04, 0x17
        /*002a*/ 	.short	(.L_59 - .L_58)
.L_58:
        /*002c*/ 	.word	0x00000000
        /*0030*/ 	.short	0x0001
        /*0032*/ 	.short	0x0008
        /*0034*/ 	.byte	0x00, 0xf5, 0x21, 0x00


	//----- nvinfo : EIATTR_KPARAM_INFO
	.align		4
.L_59:
        /*0038*/ 	.byte	0x04, 0x17
        /*003a*/ 	.short	(.L_61 - .L_60)
.L_60:
        /*003c*/ 	.word	0x00000000
        /*0040*/ 	.short	0x0000
        /*0042*/ 	.short	0x0000
        /*0044*/ 	.byte	0x00, 0xf5, 0x21, 0x00


	//----- nvinfo : EIATTR_SPARSE_MMA_MASK
	.align		4
.L_61:
        /*0048*/ 	.byte	0x03, 0x50
        /*004a*/ 	.short	0x0000


	//----- nvinfo : EIATTR_MAXREG_COUNT
	.align		4
        /*004c*/ 	.byte	0x03, 0x1b
        /*004e*/ 	.short	0x00ff


	//----- nvinfo : EIATTR_MERCURY_ISA_VERSION
	.align		4
        /*0050*/ 	.byte	0x03, 0x5f
        /*0052*/ 	.short	0x0101


	//----- nvinfo : EIATTR_VRC_CTA_INIT_COUNT
	.align		4
        /*0054*/ 	.byte	0x02, 0x4a
	.zero		1
	.zero		1


	//----- nvinfo : EIATTR_EXIT_INSTR_OFFSETS
	.align		4
        /*0058*/ 	.byte	0x04, 0x1c
        /*005a*/ 	.short	(.L_63 - .L_62)


	//   ....[0]....
.L_62:
        /*005c*/ 	.word	0x00000040


	//   ....[1]....
        /*0060*/ 	.word	0x000008b0


	//----- nvinfo : EIATTR_CRS_STACK_SIZE
	.align		4
.L_63:
        /*0064*/ 	.byte	0x04, 0x1e
        /*0066*/ 	.short	(.L_65 - .L_64)
.L_64:
        /*0068*/ 	.word	0x00000000


	//----- nvinfo : EIATTR_CBANK_PARAM_SIZE
	.align		4
.L_65:
        /*006c*/ 	.byte	0x03, 0x19
        /*006e*/ 	.short	0x001c


	//----- nvinfo : EIATTR_PARAM_CBANK
	.align		4
        /*0070*/ 	.byte	0x04, 0x0a
        /*0072*/ 	.short	(.L_67 - .L_66)
	.align		4
.L_66:
        /*0074*/ 	.word	index@(.nv.constant0._Z11matrix_mul1PfS_S_i)
        /*0078*/ 	.short	0x0380
        /*007a*/ 	.short	0x001c


	//----- nvinfo : EIATTR_SW_WAR
	.align		4
.L_67:
        /*007c*/ 	.byte	0x04, 0x36
        /*007e*/ 	.short	(.L_69 - .L_68)
.L_68:
        /*0080*/ 	.word	0x00000008
.L_69:


//--------------------- .nv.callgraph             --------------------------
	.section	.nv.callgraph,"",@"SHT_CUDA_CALLGRAPH"
	.align	4
	.sectionentsize	8
	.align		4
        /*0000*/ 	.word	0x00000000
	.align		4
        /*0004*/ 	.word	0xffffffff
	.align		4
        /*0008*/ 	.word	0x00000000
	.align		4
        /*000c*/ 	.word	0xfffffffe
	.align		4
        /*0010*/ 	.word	0x00000000
	.align		4
        /*0014*/ 	.word	0xfffffffd
	.align		4
        /*0018*/ 	.word	0x00000000
	.align		4
        /*001c*/ 	.word	0xfffffffc


//--------------------- .text._Z11matrix_mul3PfS_S_i --------------------------
	.section	.text._Z11matrix_mul3PfS_S_i,"ax",@progbits
	.align	128
        .global         _Z11matrix_mul3PfS_S_i
        .type           _Z11matrix_mul3PfS_S_i,@function
        .size           _Z11matrix_mul3PfS_S_i,(.L_x_21 - _Z11matrix_mul3PfS_S_i)
        .other          _Z11matrix_mul3PfS_S_i,@"STO_CUDA_ENTRY STV_DEFAULT"
_Z11matrix_mul3PfS_S_i:
.text._Z11matrix_mul3PfS_S_i:
[----:B------:R-:W-:Y:S01]  /*0000*/  LDC R1, c[0x0][0x37c] ;  /* 0x0000df00ff017b82 */ /* 0x000fe20000000800 */
[----:B------:R-:W0:Y:S01]  /*0010*/  S2R R9, SR_TID.X ;  /* 0x0000000000097919 */ /* 0x000e220000002100 */
[----:B------:R-:W1:Y:S06]  /*0020*/  LDCU UR11, c[0x0][0x398] ;  /* 0x00007300ff0b77ac */ /* 0x000e6c0008000800 */
[----:B------:R-:W0:Y:S01]  /*0030*/  S2UR UR4, SR_CTAID.X ;  /* 0x00000000000479c3 */ /* 0x000e220000002500 */
[----:B------:R-:W-:Y:S01]  /*0040*/  HFMA2 R11, -RZ, RZ, 0, 0 ;  /* 0x00000000ff0b7431 */ /* 0x000fe200000001ff */
[----:B------:R-:W2:Y:S01]  /*0050*/  S2R R3, SR_TID.Y ;  /* 0x0000000000037919 */ /* 0x000ea20000002200 */
[----:B------:R-:W3:Y:S05]  /*0060*/  LDCU.64 UR8, c[0x0][0x358] ;  /* 0x00006b00ff0877ac */ /* 0x000eea0008000a00 */
[----:B------:R-:W0:Y:S08]  /*0070*/  LDC R0, c[0x0][0x360] ;  /* 0x0000d800ff007b82 */ /* 0x000e300000000800 */
[----:B------:R-:W4:Y:S01]  /*0080*/  S2UR UR10, SR_CTAID.Y ;  /* 0x00000000000a79c3 */ /* 0x000f220000002600 */
[----:B-1----:R-:W-:Y:S01]  /*0090*/  UISETP.GE.AND UP0, UPT, UR11, 0x20, UPT ;  /* 0x000000200b00788c */ /* 0x002fe2000bf06270 */
[----:B0-----:R-:W-:-:S08]  /*00a0*/  IMAD R18, R0, UR4, R9 ;  /* 0x0000000400127c24 */ /* 0x001fd0000f8e0209 */
[----:B--234-:R-:W-:Y:S05]  /*00b0*/  BRA.U !UP0, `(.L_x_0) ;  /* 0x0000000508a07547 */ /* 0x01cfea000b800000 */
[----:B------:R-:W0:Y:S01]  /*00c0*/  S2UR UR7, SR_CgaCtaId ;  /* 0x00000000000779c3 */ /* 0x000e220000008800 */
[----:B------:R-:W-:Y:S01]  /*00d0*/  UMOV UR4, 0x400 ;  /* 0x0000040000047882 */ /* 0x000fe20000000000 */
[----:B------:R-:W-:Y:S01]  /*00e0*/  USHF.R.S32.HI UR6, URZ, 0x1f, UR11 ;  /* 0x0000001fff067899 */ /* 0x000fe2000801140b */
[----:B------:R-:W-:Y:S01]  /*00f0*/  IMAD R5, R0, UR10, R3 ;  /* 0x0000000a00057c24 */ /* 0x000fe2000f8e0203 */
[----:B------:R-:W-:Y:S01]  /*0100*/  UIADD3 UR5, UPT, UPT, UR4, 0x1000, URZ ;  /* 0x0000100004057890 */ /* 0x000fe2000fffe0ff */
[----:B------:R-:W-:Y:S01]  /*0110*/  IMAD R7, R3, UR11, R18 ;  /* 0x0000000b03077c24 */ /* 0x000fe2000f8e0212 */
[----:B------:R-:W-:Y:S01]  /*0120*/  ULEA.HI UR6, UR6, UR11, URZ, 0x5 ;  /* 0x0000000b06067291 */ /* 0x000fe2000f8f28ff */
[----:B------:R-:W-:Y:S01]  /*0130*/  MOV R11, RZ ;  /* 0x000000ff000b7202 */ /* 0x000fe20000000f00 */
[----:B------:R-:W1:Y:S01]  /*0140*/  LDC.64 R22, c[0x0][0x388] ;  /* 0x0000e200ff167b82 */ /* 0x000e620000000a00 */
[----:B------:R-:W-:Y:S01]  /*0150*/  IMAD R5, R5, UR11, R9 ;  /* 0x0000000b05057c24 */ /* 0x000fe2000f8e0209 */
[----:B------:R-:W-:-:S04]  /*0160*/  USHF.R.S32.HI UR6, URZ, 0x5, UR6 ;  /* 0x00000005ff067899 */ /* 0x000fc80008011406 */
[----:B------:R-:W-:Y:S02]  /*0170*/  UIADD3 UR6, UPT, UPT, -UR6, URZ, URZ ;  /* 0x000000ff06067290 */ /* 0x000fe4000fffe1ff */
[----:B------:R-:W2:Y:S01]  /*0180*/  LDC.64 R20, c[0x0][0x390] ;  /* 0x0000e400ff147b82 */ /* 0x000ea20000000a00 */
[----:B0-----:R-:W-:Y:S02]  /*0190*/  ULEA UR4, UR7, UR4, 0x18 ;  /* 0x0000000407047291 */ /* 0x001fe4000f8ec0ff */
[----:B------:R-:W-:-:S04]  /*01a0*/  ULEA UR5, UR7, UR5, 0x18 ;  /* 0x0000000507057291 */ /* 0x000fc8000f8ec0ff */
[----:B------:R-:W-:Y:S02]  /*01b0*/  LEA R16, R3, UR4, 0x7 ;  /* 0x0000000403107c11 */ /* 0x000fe4000f8e38ff */
[C---:B------:R-:W-:Y:S02]  /*01c0*/  LEA R4, R9.reuse, UR5, 0x2 ;  /* 0x0000000509047c11 */ /* 0x040fe4000f8e10ff */
[----:B------:R-:W-:Y:S02]  /*01d0*/  LEA R6, R9, R16, 0x2 ;  /* 0x0000001009067211 */ /* 0x000fe400078e10ff */
[----:B------:R-:W-:-:S07]  /*01e0*/  LEA R2, R3, R4, 0x7 ;  /* 0x0000000403027211 */ /* 0x000fce00078e38ff */
.L_x_1:
[----:B-1----:R-:W-:-:S04]  /*01f0*/  IMAD.WIDE R24, R5, 0x4, R22 ;  /* 0x0000000405187825 */ /* 0x002fc800078e0216 */
[----:B--2---:R-:W-:Y:S02]  /*0200*/  IMAD.WIDE R8, R7, 0x4, R20 ;  /* 0x0000000407087825 */ /* 0x004fe400078e0214 */
[----:B------:R-:W2:Y:S04]  /*0210*/  LDG.E R25, desc[UR8][R24.64] ;  /* 0x0000000818197981 */ /* 0x000ea8000c1e1900 */
[----:B------:R-:W3:Y:S01]  /*0220*/  LDG.E R27, desc[UR8][R8.64] ;  /* 0x00000008081b7981 */ /* 0x000ee2000c1e1900 */
[----:B------:R-:W-:Y:S01]  /*0230*/  UIADD3 UR6, UPT, UPT, UR6, 0x1, URZ ;  /* 0x0000000106067890 */ /* 0x000fe2000fffe0ff */
[C---:B------:R-:W-:Y:S01]  /*0240*/  IADD3 R5, PT, PT, R0.reuse, R5, RZ ;  /* 0x0000000500057210 */ /* 0x040fe20007ffe0ff */
[----:B------:R-:W-:Y:S02]  /*0250*/  IMAD R7, R0, UR11, R7 ;  /* 0x0000000b00077c24 */ /* 0x000fe4000f8e0207 */
[----:B------:R-:W-:Y:S01]  /*0260*/  UISETP.NE.AND UP0, UPT, UR6, URZ, UPT ;  /* 0x000000ff0600728c */ /* 0x000fe2000bf05270 */
[----:B--2---:R-:W-:Y:S04]  /*0270*/  STS [R6], R25 ;  /* 0x0000001906007388 */ /* 0x004fe80000000800 */
[----:B---3--:R-:W-:Y:S01]  /*0280*/  STS [R2], R27 ;  /* 0x0000001b02007388 */ /* 0x008fe20000000800 */
[----:B------:R-:W-:Y:S06]  /*0290*/  BAR.SYNC.DEFER_BLOCKING 0x0 ;  /* 0x0000000000007b1d */ /* 0x000fec0000010000 */
[----:B------:R-:W-:Y:S04]  /*02a0*/  LDS R10, [R4] ;  /* 0x00000000040a7984 */ /* 0x000fe80000000800 */
[----:B------:R-:W0:Y:S04]  /*02b0*/  LDS.128 R12, [R16] ;  /* 0x00000000100c7984 */ /* 0x000e280000000c00 */
[----:B------:R-:W1:Y:S04]  /*02c0*/  LDS R29, [R4+0x80] ;  /* 0x00008000041d7984 */ /* 0x000e680000000800 */
[----:B------:R-:W2:Y:S04]  /*02d0*/  LDS R17, [R4+0x100] ;  /* 0x0001000004117984 */ /* 0x000ea80000000800 */
[----:B------:R-:W3:Y:S04]  /*02e0*/  LDS R26, [R4+0x180] ;  /* 0x00018000041a7984 */ /* 0x000ee80000000800 */
[----:B------:R-:W-:Y:S04]  /*02f0*/  LDS R19, [R4+0x200] ;  /* 0x0002000004137984 */ /* 0x000fe80000000800 */
[----:B------:R-:W-:Y:S04]  /*0300*/  LDS R24, [R4+0x280] ;  /* 0x0002800004187984 */ /* 0x000fe80000000800 */
[----:B------:R-:W-:Y:S01]  /*0310*/  LDS R28, [R4+0xb80] ;  /* 0x000b8000041c7984 */ /* 0x000fe20000000800 */
[----:B0-----:R-:W-:-:S03]  /*0320*/  FFMA R12, R12, R10, R11 ;  /* 0x0000000a0c0c7223 */ /* 0x001fc6000000000b */
[----:B------:R-:W0:Y:S01]  /*0330*/  LDS.128 R8, [R16+0x10] ;  /* 0x0000100010087984 */ /* 0x000e220000000c00 */
[----:B-1----:R-:W-:-:S04]  /*0340*/  FFMA R12, R29, R13, R12 ;  /* 0x0000000d1d0c7223 */ /* 0x002fc8000000000c */
[----:B--2---:R-:W-:Y:S02]  /*0350*/  FFMA R13, R17, R14, R12 ;  /* 0x0000000e110d7223 */ /* 0x004fe4000000000c */
[----:B------:R-:W1:Y:S02]  /*0360*/  LDS R17, [R4+0x300] ;  /* 0x0003000004117984 */ /* 0x000e640000000800 */
[----:B---3--:R-:W-:Y:S02]  /*0370*/  FFMA R13, R26, R15, R13 ;  /* 0x0000000f1a0d7223 */ /* 0x008fe4000000000d */
[----:B------:R-:W2:Y:S02]  /*0380*/  LDS R26, [R4+0x380] ;  /* 0x00038000041a7984 */ /* 0x000ea40000000800 */
[----:B0-----:R-:W-:Y:S02]  /*0390*/  FFMA R25, R8, R19, R13 ;  /* 0x0000001308197223 */ /* 0x001fe4000000000d */
[----:B------:R-:W-:Y:S02]  /*03a0*/  LDS R19, [R4+0x400] ;  /* 0x0004000004137984 */ /* 0x000fe40000000800 */
[----:B------:R-:W-:-:S02]  /*03b0*/  FFMA R8, R24, R9, R25 ;  /* 0x0000000918087223 */ /* 0x000fc40000000019 */
[----:B------:R-:W0:Y:S02]  /*03c0*/  LDS.128 R12, [R16+0x20] ;  /* 0x00002000100c7984 */ /* 0x000e240000000c00 */
[----:B-1----:R-:W-:Y:S02]  /*03d0*/  FFMA R9, R17, R10, R8 ;  /* 0x0000000a11097223 */ /* 0x002fe40000000008 */
[----:B------:R-:W1:Y:S02]  /*03e0*/  LDS R24, [R4+0x480] ;  /* 0x0004800004187984 */ /* 0x000e640000000800 */
[----:B--2---:R-:W-:Y:S02]  /*03f0*/  FFMA R9, R26, R11, R9 ;  /* 0x0000000b1a097223 */ /* 0x004fe40000000009 */
[----:B------:R-:W2:Y:S04]  /*0400*/  LDS R17, [R4+0x500] ;  /* 0x0005000004117984 */ /* 0x000ea80000000800 */
[----:B------:R-:W3:Y:S01]  /*0410*/  LDS R26, [R4+0x580] ;  /* 0x00058000041a7984 */ /* 0x000ee20000000800 */
[----:B0-----:R-:W-:-:S03]  /*0420*/  FFMA R25, R12, R19, R9 ;  /* 0x000000130c197223 */ /* 0x001fc60000000009 */
[----:B------:R-:W-:Y:S01]  /*0430*/  LDS R19, [R4+0x600] ;  /* 0x0006000004137984 */ /* 0x000fe20000000800 */
[----:B-1----:R-:W-:-:S03]  /*0440*/  FFMA R12, R24, R13, R25 ;  /* 0x0000000d180c7223 */ /* 0x002fc60000000019 */
[----:B------:R-:W0:Y:S01]  /*0450*/  LDS.128 R8, [R16+0x30] ;  /* 0x0000300010087984 */ /* 0x000e220000000c00 */
[----:B--2---:R-:W-:-:S03]  /*0460*/  FFMA R13, R17, R14, R12 ;  /* 0x0000000e110d7223 */ /* 0x004fc6000000000c */
[----:B------:R-:W1:Y:S01]  /*0470*/  LDS R24, [R4+0x680] ;  /* 0x0006800004187984 */ /* 0x000e620000000800 */
[----:B---3--:R-:W-:-:S03]  /*0480*/  FFMA R13, R26, R15, R13 ;  /* 0x0000000f1a0d7223 */ /* 0x008fc6000000000d */
        /* <DEDUP_REMOVED lines=19> */
[----:B------:R-:W-:Y:S01]  /*05c0*/  LDS R26, [R4+0xc80] ;  /* 0x000c8000041a7984 */ /* 0x000fe20000000800 */
[----:B0-----:R-:W-:-:S03]  /*05d0*/  FFMA R25, R8, R19, R13 ;  /* 0x0000001308197223 */ /* 0x001fc6000000000d */
[----:B------:R-:W-:Y:S01]  /*05e0*/  LDS R19, [R4+0xc00] ;  /* 0x000c000004137984 */ /* 0x000fe20000000800 */
[----:B-1----:R-:W-:-:S03]  /*05f0*/  FFMA R24, R24, R9, R25 ;  /* 0x0000000918187223 */ /* 0x002fc60000000019 */
[----:B------:R-:W0:Y:S01]  /*0600*/  LDS.128 R12, [R16+0x60] ;  /* 0x00006000100c7984 */ /* 0x000e220000000c00 */
[----:B--2---:R-:W-:-:S03]  /*0610*/  FFMA R9, R17, R10, R24 ;  /* 0x0000000a11097223 */ /* 0x004fc60000000018 */
[----:B------:R-:W1:Y:S01]  /*0620*/  LDS R17, [R4+0xd00] ;  /* 0x000d000004117984 */ /* 0x000e620000000800 */
[----:B------:R-:W-:-:S03]  /*0630*/  FFMA R9, R28, R11, R9 ;  /* 0x0000000b1c097223 */ /* 0x000fc60000000009 */
[----:B------:R-:W2:Y:S01]  /*0640*/  LDS R24, [R4+0xd80] ;  /* 0x000d800004187984 */ /* 0x000ea20000000800 */
[----:B0-----:R-:W-:-:S03]  /*0650*/  FFMA R25, R12, R19, R9 ;  /* 0x000000130c197223 */ /* 0x001fc60000000009 */
[----:B------:R-:W-:Y:S01]  /*0660*/  LDS R19, [R4+0xe00] ;  /* 0x000e000004137984 */ /* 0x000fe20000000800 */
[----:B------:R-:W-:-:S03]  /*0670*/  FFMA R26, R26, R13, R25 ;  /* 0x0000000d1a1a7223 */ /* 0x000fc60000000019 */
[----:B------:R-:W0:Y:S01]  /*0680*/  LDS.128 R8, [R16+0x70] ;  /* 0x0000700010087984 */ /* 0x000e220000000c00 */
[----:B-1----:R-:W-:-:S03]  /*0690*/  FFMA R17, R17, R14, R26 ;  /* 0x0000000e11117223 */ /* 0x002fc6000000001a */
[----:B------:R-:W1:Y:S01]  /*06a0*/  LDS R25, [R4+0xe80] ;  /* 0x000e800004197984 */ /* 0x000e620000000800 */
[----:B--2---:R-:W-:-:S03]  /*06b0*/  FFMA R15, R24, R15, R17 ;  /* 0x0000000f180f7223 */ /* 0x004fc60000000011 */
[----:B------:R-:W2:Y:S04]  /*06c0*/  LDS R13, [R4+0xf00] ;  /* 0x000f0000040d7984 */ /* 0x000ea80000000800 */
[----:B------:R-:W3:Y:S01]  /*06d0*/  LDS R12, [R4+0xf80] ;  /* 0x000f8000040c7984 */ /* 0x000ee20000000800 */
[----:B0-----:R-:W-:-:S04]  /*06e0*/  FFMA R8, R8, R19, R15 ;  /* 0x0000001308087223 */ /* 0x001fc8000000000f */
[----:B-1----:R-:W-:-:S04]  /*06f0*/  FFMA R8, R25, R9, R8 ;  /* 0x0000000919087223 */ /* 0x002fc80000000008 */
[----:B--2---:R-:W-:-:S04]  /*0700*/  FFMA R13, R13, R10, R8 ;  /* 0x0000000a0d0d7223 */ /* 0x004fc80000000008 */
[----:B---3--:R-:W-:Y:S01]  /*0710*/  FFMA R11, R12, R11, R13 ;  /* 0x0000000b0c0b7223 */ /* 0x008fe2000000000d */
[----:B------:R-:W-:Y:S06]  /*0720*/  BAR.SYNC.DEFER_BLOCKING 0x0 ;  /* 0x0000000000007b1d */ /* 0x000fec0000010000 */
[----:B------:R-:W-:Y:S05]  /*0730*/  BRA.U UP0, `(.L_x_1) ;  /* 0xfffffff900ac7547 */ /* 0x000fea000b83ffff */
.L_x_0:
[----:B------:R-:W0:Y:S08]  /*0740*/  LDC R0, c[0x0][0x364] ;  /* 0x0000d900ff007b82 */ /* 0x000e300000000800 */
[----:B------:R-:W1:Y:S01]  /*0750*/  LDC.64 R4, c[0x0][0x380] ;  /* 0x0000e000ff047b82 */ /* 0x000e620000000a00 */
[----:B0-----:R-:W-:-:S04]  /*0760*/  IMAD R3, R0, UR10, R3 ;  /* 0x0000000a00037c24 */ /* 0x001fc8000f8e0203 */
[----:B------:R-:W-:-:S04]  /*0770*/  IMAD R3, R3, UR11, R18 ;  /* 0x0000000b03037c24 */ /* 0x000fc8000f8e0212 */
[----:B-1----:R-:W-:-:S05]  /*0780*/  IMAD.WIDE R2, R3, 0x4, R4 ;  /* 0x0000000403027825 */ /* 0x002fca00078e0204 */
[----:B------:R-:W-:Y:S01]  /*0790*/  STG.E desc[UR8][R2.64], R11 ;  /* 0x0000000b02007986 */ /* 0x000fe2000c101908 */
[----:B------:R-:W-:Y:S05]  /*07a0*/  EXIT ;  /* 0x000000000000794d */ /* 0x000fea0003800000 */
.L_x_2:
[----:B------:R-:W-:-:S00]  /*07b0*/  BRA `(.L_x_2) ;  /* 0xfffffffc00fc7947 */ /* 0x000fc0000383ffff */
[----:B------:R-:W-:-:S00]  /*07c0*/  NOP ;  /* 0x0000000000007918 */ /* 0x000fc00000000000 */
        /* <DEDUP_REMOVED lines=11> */
.L_x_21:


//--------------------- .text._Z11matrix_mul2PfS_S_i --------------------------
	.section	.text._Z11matrix_mul2PfS_S_i,"ax",@progbits
	.align	128
        .global         _Z11matrix_mul2PfS_S_i
        .type           _Z11matrix_mul2PfS_S_i,@function
        .size           _Z11matrix_mul2PfS_S_i,(.L_x_22 - _Z11matrix_mul2PfS_S_i)
        .other          _Z11matrix_mul2PfS_S_i,@"STO_CUDA_ENTRY STV_DEFAULT"
_Z11matrix_mul2PfS_S_i:
.text._Z11matrix_mul2PfS_S_i:
[----:B------:R-:W-:Y:S01]  /*0000*/  LDC R1, c[0x0][0x37c] ;  /* 0x0000df00ff017b82 */ /* 0x000fe20000000800 */
[----:B------:R-:W0:Y:S07]  /*0010*/  S2R R14, SR_TID.Y ;  /* 0x00000000000e7919 */ /* 0x000e2e0000002200 */
[----:B------:R-:W1:Y:S01]  /*0020*/  LDC R3, c[0x0][0x360] ;  /* 0x0000d800ff037b82 */ /* 0x000e620000000800 */
[----:B------:R-:W2:Y:S01]  /*0030*/  LDCU UR4, c[0x0][0x398] ;  /* 0x00007300ff0477ac */ /* 0x000ea20008000800 */
[----:B------:R-:W1:Y:S06]  /*0040*/  S2R R0, SR_TID.X ;  /* 0x0000000000007919 */ /* 0x000e6c0000002100 */
[----:B------:R-:W0:Y:S08]  /*0050*/  S2UR UR6, SR_CTAID.Y ;  /* 0x00000000000679c3 */ /* 0x000e300000002600 */
[----:B------:R-:W0:Y:S08]  /*0060*/  LDC R15, c[0x0][0x364] ;  /* 0x0000d900ff0f7b82 */ /* 0x000e300000000800 */
[----:B------:R-:W1:Y:S01]  /*0070*/  S2UR UR5, SR_CTAID.X ;  /* 0x00000000000579c3 */ /* 0x000e620000002500 */
[----:B0-----:R-:W-:-:S05]  /*0080*/  IMAD R14, R15, UR6, R14 ;  /* 0x000000060f0e7c24 */ /* 0x001fca000f8e020e */
[----:B--2---:R-:W-:Y:S01]  /*0090*/  ISETP.GE.AND P0, PT, R14, UR4, PT ;  /* 0x000000040e007c0c */ /* 0x004fe2000bf06270 */
[----:B-1----:R-:W-:-:S12]  /*00a0*/  IMAD R0, R3, UR5, R0 ;  /* 0x0000000503007c24 */ /* 0x002fd8000f8e0200 */
[----:B------:R-:W-:Y:S05]  /*00b0*/  @P0 EXIT ;  /* 0x000000000000094d */ /* 0x000fea0003800000 */
[----:B------:R-:W0:Y:S01]  /*00c0*/  LDCU UR7, c[0x0][0x374] ;  /* 0x00006e80ff0777ac */ /* 0x000e220008000800 */
[----:B------:R-:W1:Y:S01]  /*00d0*/  LDCU UR8, c[0x0][0x370] ;  /* 0x00006e00ff0877ac */ /* 0x000e620008000800 */
[----:B------:R-:W-:Y:S02]  /*00e0*/  ULOP3.LUT UR6, UR4, 0x7ffffff8, URZ, 0xc0, !UPT ;  /* 0x7ffffff804067892 */ /* 0x000fe4000f8ec0ff */
[----:B------:R-:W-:Y:S01]  /*00f0*/  UIADD3 UR5, UPT, UPT, UR4, -0x1, URZ ;  /* 0xffffffff04057890 */ /* 0x000fe2000fffe0ff */
[----:B------:R-:W2:Y:S01]  /*0100*/  LDCU.64 UR10, c[0x0][0x358] ;  /* 0x00006b00ff0a77ac */ /* 0x000ea20008000a00 */
[----:B------:R-:W-:Y:S01]  /*0110*/  ULOP3.LUT UR4, UR4, 0x7, URZ, 0xc0, !UPT ;  /* 0x0000000704047892 */ /* 0x000fe2000f8ec0ff */
[----:B0-----:R-:W-:Y:S01]  /*0120*/  IMAD R15, R15, UR7, RZ ;  /* 0x000000070f0f7c24 */ /* 0x001fe2000f8e02ff */
[----:B------:R-:W-:Y:S02]  /*0130*/  UIADD3 UR9, UPT, UPT, -UR6, URZ, URZ ;  /* 0x000000ff06097290 */ /* 0x000fe4000fffe1ff */
[----:B------:R-:W-:Y:S01]  /*0140*/  UISETP.GE.U32.AND UP0, UPT, UR5, 0x7, UPT ;  /* 0x000000070500788c */ /* 0x000fe2000bf06070 */
[----:B-1----:R-:W-:-:S10]  /*0150*/  IMAD R16, R3, UR8, RZ ;  /* 0x0000000803107c24 */ /* 0x002fd4000f8e02ff */
.L_x_10:
[----:B------:R-:W0:Y:S01]  /*0160*/  LDCU UR5, c[0x0][0x398] ;  /* 0x00007300ff0577ac */ /* 0x000e220008000800 */
[----:B------:R-:W-:Y:S01]  /*0170*/  BSSY.RECONVERGENT B0, `(.L_x_3) ;  /* 0x0000082000007945 */ /* 0x000fe20003800200 */
[----:B0-----:R-:W-:-:S04]  /*0180*/  MOV R5, UR5 ;  /* 0x0000000500057c02 */ /* 0x001fc80008000f00 */
[----:B------:R-:W-:-:S13]  /*0190*/  ISETP.GE.AND P0, PT, R0, R5, PT ;  /* 0x000000050000720c */ /* 0x000fda0003f06270 */
[----:B------:R-:W-:Y:S05]  /*01a0*/  @P0 BRA `(.L_x_4) ;  /* 0x0000000400f80947 */ /* 0x000fea0003800000 */
[----:B------:R-:W-:Y:S01]  /*01b0*/  IMAD R17, R14, R5, RZ ;  /* 0x000000050e117224 */ /* 0x000fe200078e02ff */
[----:B------:R-:W-:-:S07]  /*01c0*/  MOV R18, R0 ;  /* 0x0000000000127202 */ /* 0x000fce0000000f00 */
.L_x_9:
[----:B------:R-:W-:Y:S01]  /*01d0*/  HFMA2 R24, -RZ, RZ, 0, 0 ;  /* 0x00000000ff187431 */ /* 0x000fe200000001ff */
[----:B------:R-:W-:Y:S01]  /*01e0*/  MOV R12, RZ ;  /* 0x000000ff000c7202 */ /* 0x000fe20000000f00 */
[----:B------:R-:W-:Y:S06]  /*01f0*/  BRA.U !UP0, `(.L_x_5) ;  /* 0x0000000108b87547 */ /* 0x000fec000b800000 */
[----:B------:R-:W-:Y:S02]  /*0200*/  MOV R24, RZ ;  /* 0x000000ff00187202 */ /* 0x000fe40000000f00 */
[----:B------:R-:W-:Y:S02]  /*0210*/  MOV R19, R17 ;  /* 0x0000001100137202 */ /* 0x000fe40000000f00 */
[----:B------:R-:W-:Y:S02]  /*0220*/  MOV R21, R18 ;  /* 0x0000001200157202 */ /* 0x000fe40000000f00 */
[----:B------:R-:W-:-:S07]  /*0230*/  MOV R20, UR9 ;  /* 0x0000000900147c02 */ /* 0x000fce0008000f00 */
.L_x_6:
[----:B------:R-:W0:Y:S08]  /*0240*/  LDC.64 R2, c[0x0][0x388] ;  /* 0x0000e200ff027b82 */ /* 0x000e300000000a00 */
[----:B------:R-:W1:Y:S08]  /*0250*/  LDC.64 R10, c[0x0][0x390] ;  /* 0x0000e400ff0a7b82 */ /* 0x000e700000000a00 */
[----:B------:R-:W3:Y:S01]  /*0260*/  LDC R23, c[0x0][0x398] ;  /* 0x0000e600ff177b82 */ /* 0x000ee20000000800 */
[----:B0-----:R-:W-:-:S05]  /*0270*/  IMAD.WIDE.U32 R2, R19, 0x4, R2 ;  /* 0x0000000413027825 */ /* 0x001fca00078e0002 */
[----:B--2---:R-:W2:Y:S01]  /*0280*/  LDG.E R29, desc[UR10][R2.64] ;  /* 0x0000000a021d7981 */ /* 0x004ea2000c1e1900 */
[----:B-1----:R-:W-:-:S03]  /*0290*/  IMAD.WIDE R10, R21, 0x4, R10 ;  /* 0x00000004150a7825 */ /* 0x002fc600078e020a */
[----:B------:R-:W4:Y:S04]  /*02a0*/  LDG.E R25, desc[UR10][R2.64+0x4] ;  /* 0x0000040a02197981 */ /* 0x000f28000c1e1900 */
[----:B------:R0:W2:Y:S01]  /*02b0*/  LDG.E R26, desc[UR10][R10.64] ;  /* 0x0000000a0a1a7981 */ /* 0x0000a2000c1e1900 */
[----:B---3--:R-:W-:-:S03]  /*02c0*/  IMAD.WIDE R12, R23, 0x4, R10 ;  /* 0x00000004170c7825 */ /* 0x008fc600078e020a */
[----:B------:R-:W3:Y:S04]  /*02d0*/  LDG.E R27, desc[UR10][R2.64+0x8] ;  /* 0x0000080a021b7981 */ /* 0x000ee8000c1e1900 */
[----:B------:R1:W4:Y:S01]  /*02e0*/  LDG.E R22, desc[UR10][R12.64] ;  /* 0x0000000a0c167981 */ /* 0x000322000c1e1900 */
[----:B------:R-:W-:-:S04]  /*02f0*/  IMAD.WIDE R8, R23, 0x4, R12 ;  /* 0x0000000417087825 */ /* 0x000fc800078e020c */
[C---:B------:R-:W-:Y:S02]  /*0300*/  IMAD.WIDE R6, R23.reuse, 0x4, R8 ;  /* 0x0000000417067825 */ /* 0x040fe400078e0208 */
[----:B------:R-:W3:Y:S02]  /*0310*/  LDG.E R8, desc[UR10][R8.64] ;  /* 0x0000000a08087981 */ /* 0x000ee4000c1e1900 */
[----:B------:R-:W-:-:S04]  /*0320*/  IMAD.WIDE R4, R23, 0x4, R6 ;  /* 0x0000000417047825 */ /* 0x000fc800078e0206 */
[C---:B0-----:R-:W-:Y:S01]  /*0330*/  IMAD.WIDE R10, R23.reuse, 0x4, R4 ;  /* 0x00000004170a7825 */ /* 0x041fe200078e0204 */
[----:B------:R-:W5:Y:S04]  /*0340*/  LDG.E R9, desc[UR10][R2.64+0x18] ;  /* 0x0000180a02097981 */ /* 0x000f68000c1e1900 */
[----:B------:R-:W5:Y:S01]  /*0350*/  LDG.E R5, desc[UR10][R4.64] ;  /* 0x0000000a04057981 */ /* 0x000f62000c1e1900 */
[----:B-1----:R-:W-:-:S03]  /*0360*/  IMAD.WIDE R12, R23, 0x4, R10 ;  /* 0x00000004170c7825 */ /* 0x002fc600078e020a */
[----:B------:R-:W5:Y:S04]  /*0370*/  LDG.E R28, desc[UR10][R10.64] ;  /* 0x0000000a0a1c7981 */ /* 0x000f68000c1e1900 */
[----:B------:R-:W5:Y:S04]  /*0380*/  LDG.E R4, desc[UR10][R2.64+0x10] ;  /* 0x0000100a02047981 */ /* 0x000f68000c1e1900 */
[----:B------:R-:W5:Y:S04]  /*0390*/  LDG.E R11, desc[UR10][R2.64+0x14] ;  /* 0x0000140a020b7981 */ /* 0x000f68000c1e1900 */
[----:B------:R-:W5:Y:S01]  /*03a0*/  LDG.E R10, desc[UR10][R2.64+0x1c] ;  /* 0x00001c0a020a7981 */ /* 0x000f62000c1e1900 */
[----:B--2---:R-:W-:-:S03]  /*03b0*/  FFMA R24, R29, R26, R24 ;  /* 0x0000001a1d187223 */ /* 0x004fc60000000018 */
[----:B------:R0:W2:Y:S04]  /*03c0*/  LDG.E R29, desc[UR10][R6.64] ;  /* 0x0000000a061d7981 */ /* 0x0000a8000c1e1900 */
[----:B------:R-:W2:Y:S01]  /*03d0*/  LDG.E R26, desc[UR10][R2.64+0xc] ;  /* 0x00000c0a021a7981 */ /* 0x000ea2000c1e1900 */
[----:B0-----:R-:W-:-:S03]  /*03e0*/  IMAD.WIDE R6, R23, 0x4, R12 ;  /* 0x0000000417067825 */ /* 0x001fc600078e020c */
[----:B------:R-:W5:Y:S04]  /*03f0*/  LDG.E R2, desc[UR10][R12.64] ;  /* 0x0000000a0c027981 */ /* 0x000f68000c1e1900 */
[----:B------:R-:W5:Y:S01]  /*0400*/  LDG.E R7, desc[UR10][R6.64] ;  /* 0x0000000a06077981 */ /* 0x000f62000c1e1900 */
[----:B----4-:R-:W-:Y:S01]  /*0410*/  FFMA R22, R25, R22, R24 ;  /* 0x0000001619167223 */ /* 0x010fe20000000018 */
[----:B------:R-:W-:-:S03]  /*0420*/  IADD3 R20, PT, PT, R20, 0x8, RZ ;  /* 0x0000000814147810 */ /* 0x000fc60007ffe0ff */
[----:B---3--:R-:W-:Y:S01]  /*0430*/  FFMA R27, R27, R8, R22 ;  /* 0x000000081b1b7223 */ /* 0x008fe20000000016 */
[----:B------:R-:W-:Y:S02]  /*0440*/  ISETP.NE.AND P0, PT, R20, RZ, PT ;  /* 0x000000ff1400720c */ /* 0x000fe40003f05270 */
[----:B------:R-:W-:Y:S02]  /*0450*/  LEA R21, R23, R21, 0x3 ;  /* 0x0000001517157211 */ /* 0x000fe400078e18ff */
[----:B------:R-:W-:Y:S01]  /*0460*/  IADD3 R19, PT, PT, R19, 0x8, RZ ;  /* 0x0000000813137810 */ /* 0x000fe20007ffe0ff */
[----:B--2---:R-:W-:-:S04]  /*0470*/  FFMA R27, R26, R29, R27 ;  /* 0x0000001d1a1b7223 */ /* 0x004fc8000000001b */
[----:B-----5:R-:W-:-:S04]  /*0480*/  FFMA R4, R4, R5, R27 ;  /* 0x0000000504047223 */ /* 0x020fc8000000001b */
[----:B------:R-:W-:-:S04]  /*0490*/  FFMA R4, R11, R28, R4 ;  /* 0x0000001c0b047223 */ /* 0x000fc80000000004 */
[----:B------:R-:W-:-:S04]  /*04a0*/  FFMA R9, R9, R2, R4 ;  /* 0x0000000209097223 */ /* 0x000fc80000000004 */
[----:B------:R-:W-:Y:S01]  /*04b0*/  FFMA R24, R10, R7, R9 ;  /* 0x000000070a187223 */ /* 0x000fe20000000009 */
[----:B------:R-:W-:Y:S06]  /*04c0*/  @P0 BRA `(.L_x_6) ;  /* 0xfffffffc005c0947 */ /* 0x000fec000383ffff */
[----:B------:R-:W-:-:S07]  /*04d0*/  MOV R12, UR6 ;  /* 0x00000006000c7c02 */ /* 0x000fce0008000f00 */
.L_x_5:
[----:B------:R-:W-:-:S09]  /*04e0*/  UISETP.NE.AND UP1, UPT, UR4, URZ, UPT ;  /* 0x000000ff0400728c */ /* 0x000fd2000bf25270 */
[----:B------:R-:W-:Y:S05]  /*04f0*/  BRA.U !UP1, `(.L_x_7) ;  /* 0x0000000509007547 */ /* 0x000fea000b800000 */
[----:B------:R-:W0:Y:S01]  /*0500*/  LDC R13, c[0x0][0x398] ;  /* 0x0000e600ff0d7b82 */ /* 0x000e220000000800 */
[----:B------:R-:W-:-:S04]  /*0510*/  UIADD3 UR5, UPT, UPT, UR4, -0x1, URZ ;  /* 0xffffffff04057890 */ /* 0x000fc8000fffe0ff */
[----:B------:R-:W-:Y:S01]  /*0520*/  UISETP.GE.U32.AND UP1, UPT, UR5, 0x3, UPT ;  /* 0x000000030500788c */ /* 0x000fe2000bf26070 */
[----:B0-----:R-:W-:-:S08]  /*0530*/  LOP3.LUT P0, R22, R13, 0x3, RZ, 0xc0, !PT ;  /* 0x000000030d167812 */ /* 0x001fd0000780c0ff */
[----:B------:R-:W-:Y:S05]  /*0540*/  BRA.U !UP1, `(.L_x_8) ;  /* 0x0000000109707547 */ /* 0x000fea000b800000 */
[----:B------:R-:W0:Y:S01]  /*0550*/  LDC R19, c[0x0][0x398] ;  /* 0x0000e600ff137b82 */ /* 0x000e220000000800 */
[----:B------:R-:W1:Y:S01]  /*0560*/  LDCU.64 UR12, c[0x0][0x388] ;  /* 0x00007100ff0c77ac */ /* 0x000e620008000a00 */
[CC--:B------:R-:W-:Y:S02]  /*0570*/  IADD3 R9, PT, PT, R17.reuse, R12.reuse, RZ ;  /* 0x0000000c11097210 */ /* 0x0c0fe40007ffe0ff */
[----:B------:R-:W-:-:S04]  /*0580*/  IADD3 R10, P1, PT, R17, R12, RZ ;  /* 0x0000000c110a7210 */ /* 0x000fc80007f3e0ff */
[----:B------:R-:W3:Y:S08]  /*0590*/  LDC.64 R2, c[0x0][0x390] ;  /* 0x0000e400ff027b82 */ /* 0x000ef00000000a00 */
[----:B------:R-:W4:Y:S01]  /*05a0*/  LDC.64 R4, c[0x0][0x388] ;  /* 0x0000e200ff047b82 */ /* 0x000f220000000a00 */
[----:B0-----:R-:W-:-:S04]  /*05b0*/  IMAD R7, R12, R19, R18 ;  /* 0x000000130c077224 */ /* 0x001fc800078e0212 */
[----:B---3--:R-:W-:-:S04]  /*05c0*/  IMAD.WIDE R2, R7, 0x4, R2 ;  /* 0x0000000407027825 */ /* 0x008fc800078e0202 */
[----:B------:R-:W-:Y:S02]  /*05d0*/  IMAD.WIDE R6, R19, 0x4, R2 ;  /* 0x0000000413067825 */ /* 0x000fe400078e0202 */
[----:B--2---:R-:W2:Y:S02]  /*05e0*/  LDG.E R2, desc[UR10][R2.64] ;  /* 0x0000000a02027981 */ /* 0x004ea4000c1e1900 */
[----:B----4-:R-:W-:Y:S01]  /*05f0*/  IMAD.WIDE.U32 R8, R9, 0x4, R4 ;  /* 0x0000000409087825 */ /* 0x010fe200078e0004 */
[----:B------:R-:W-:Y:S02]  /*0600*/  IADD3.X R5, PT, PT, RZ, RZ, RZ, P1, !PT ;  /* 0x000000ffff057210 */ /* 0x000fe40000ffe4ff */
[----:B-1----:R-:W-:-:S03]  /*0610*/  LEA R4, P1, R10, UR12, 0x2 ;  /* 0x0000000c0a047c11 */ /* 0x002fc6000f8210ff */
[----:B------:R-:W2:Y:S01]  /*0620*/  LDG.E R9, desc[UR10][R8.64] ;  /* 0x0000000a08097981 */ /* 0x000ea2000c1e1900 */
[----:B------:R-:W-:Y:S01]  /*0630*/  LEA.HI.X R5, R10, UR13, R5, 0x2, P1 ;  /* 0x0000000d0a057c11 */ /* 0x000fe200088f1405 */
[C---:B------:R-:W-:Y:S02]  /*0640*/  IMAD.WIDE R10, R19.reuse, 0x4, R6 ;  /* 0x00000004130a7825 */ /* 0x040fe400078e0206 */
[----:B------:R-:W3:Y:S04]  /*0650*/  LDG.E R6, desc[UR10][R6.64] ;  /* 0x0000000a06067981 */ /* 0x000ee8000c1e1900 */
[----:B------:R-:W3:Y:S01]  /*0660*/  LDG.E R23, desc[UR10][R4.64+0x4] ;  /* 0x0000040a04177981 */ /* 0x000ee2000c1e1900 */
[----:B------:R-:W-:-:S03]  /*0670*/  IMAD.WIDE R20, R19, 0x4, R10 ;  /* 0x0000000413147825 */ /* 0x000fc600078e020a */
[----:B------:R-:W4:Y:S04]  /*0680*/  LDG.E R25, desc[UR10][R10.64] ;  /* 0x0000000a0a197981 */ /* 0x000f28000c1e1900 */
[----:B------:R-:W4:Y:S04]  /*0690*/  LDG.E R26, desc[UR10][R4.64+0x8] ;  /* 0x0000080a041a7981 */ /* 0x000f28000c1e1900 */
[----:B------:R-:W5:Y:S04]  /*06a0*/  LDG.E R28, desc[UR10][R4.64+0xc] ;  /* 0x00000c0a041c7981 */ /* 0x000f68000c1e1900 */
[----:B------:R-:W5:Y:S01]  /*06b0*/  LDG.E R20, desc[UR10][R20.64] ;  /* 0x0000000a14147981 */ /* 0x000f62000c1e1900 */
[----:B------:R-:W-:Y:S01]  /*06c0*/  IADD3 R12, PT, PT, R12, 0x4, RZ ;  /* 0x000000040c0c7810 */ /* 0x000fe20007ffe0ff */
[----:B--2---:R-:W-:-:S04]  /*06d0*/  FFMA R24, R9, R2, R24 ;  /* 0x0000000209187223 */ /* 0x004fc80000000018 */
[----:B---3--:R-:W-:-:S04]  /*06e0*/  FFMA R23, R23, R6, R24 ;  /* 0x0000000617177223 */ /* 0x008fc80000000018 */
[----:B----4-:R-:W-:-:S04]  /*06f0*/  FFMA R23, R26, R25, R23 ;  /* 0x000000191a177223 */ /* 0x010fc80000000017 */
[----:B-----5:R-:W-:-:S07]  /*0700*/  FFMA R24, R28, R20, R23 ;  /* 0x000000141c187223 */ /* 0x020fce0000000017 */
.L_x_8:
[----:B------:R-:W-:Y:S05]  /*0710*/  @!P0 BRA `(.L_x_7) ;  /* 0x0000000000788947 */ /* 0x000fea0003800000 */
[----:B------:R-:W-:Y:S02]  /*0720*/  ISETP.NE.AND P1, PT, R22, 0x1, PT ;  /* 0x000000011600780c */ /* 0x000fe40003f25270 */
[----:B------:R-:W-:-:S11]  /*0730*/  LOP3.LUT P0, RZ, R13, 0x1, RZ, 0xc0, !PT ;  /* 0x000000010dff7812 */ /* 0x000fd6000780c0ff */
[----:B------:R-:W0:Y:S01]  /*0740*/  @P1 LDC.64 R8, c[0x0][0x388] ;  /* 0x0000e200ff081b82 */ /* 0x000e220000000a00 */
[CC--:B------:R-:W-:Y:S02]  /*0750*/  @P1 IADD3 R19, PT, PT, R17.reuse, R12.reuse, RZ ;  /* 0x0000000c11131210 */ /* 0x0c0fe40007ffe0ff */
[----:B------:R-:W-:-:S04]  /*0760*/  @P1 IADD3 R20, P2, PT, R17, R12, RZ ;  /* 0x0000000c11141210 */ /* 0x000fc80007f5e0ff */
[----:B------:R-:W-:Y:S01]  /*0770*/  @P1 IADD3.X R21, PT, PT, RZ, RZ, RZ, P2, !PT ;  /* 0x000000ffff151210 */ /* 0x000fe200017fe4ff */
[----:B------:R-:W1:Y:S08]  /*0780*/  @P1 LDC.64 R2, c[0x0][0x388] ;  /* 0x0000e200ff021b82 */ /* 0x000e700000000a00 */
[----:B------:R-:W3:Y:S08]  /*0790*/  @P1 LDC.64 R10, c[0x0][0x390] ;  /* 0x0000e400ff0a1b82 */ /* 0x000ef00000000a00 */
[----:B------:R-:W4:Y:S01]  /*07a0*/  @P0 LDC.64 R4, c[0x0][0x388] ;  /* 0x0000e200ff040b82 */ /* 0x000f220000000a00 */
[----:B0-----:R-:W-:-:S04]  /*07b0*/  @P1 IMAD.WIDE.U32 R8, R19, 0x4, R8 ;  /* 0x0000000413081825 */ /* 0x001fc800078e0008 */
[CCC-:B------:R-:W-:Y:S01]  /*07c0*/  @P1 IMAD R19, R12.reuse, R13.reuse, R18.reuse ;  /* 0x0000000d0c131224 */ /* 0x1c0fe200078e0212 */
[----:B------:R-:W-:Y:S01]  /*07d0*/  @P1 IADD3 R12, PT, PT, R12, 0x2, RZ ;  /* 0x000000020c0c1810 */ /* 0x000fe20007ffe0ff */
[----:B--2---:R-:W2:Y:S01]  /*07e0*/  @P1 LDG.E R9, desc[UR10][R8.64] ;  /* 0x0000000a08091981 */ /* 0x004ea2000c1e1900 */
[----:B------:R-:W0:Y:S01]  /*07f0*/  @P0 LDC.64 R6, c[0x0][0x390] ;  /* 0x0000e400ff060b82 */ /* 0x000e220000000a00 */
[----:B-1----:R-:W-:Y:S02]  /*0800*/  @P1 LEA R2, P2, R20, R2, 0x2 ;  /* 0x0000000214021211 */ /* 0x002fe400078410ff */
[----:B------:R-:W-:Y:S02]  /*0810*/  @P0 IMAD R23, R12, R13, R18 ;  /* 0x0000000d0c170224 */ /* 0x000fe400078e0212 */
[----:B------:R-:W-:Y:S01]  /*0820*/  @P1 LEA.HI.X R3, R20, R3, R21, 0x2, P2 ;  /* 0x0000000314031211 */ /* 0x000fe200010f1415 */
[----:B---3--:R-:W-:Y:S01]  /*0830*/  @P1 IMAD.WIDE R10, R19, 0x4, R10 ;  /* 0x00000004130a1825 */ /* 0x008fe200078e020a */
[----:B------:R-:W-:-:S03]  /*0840*/  @P0 IADD3 R21, PT, PT, R17, R12, RZ ;  /* 0x0000000c11150210 */ /* 0x000fc60007ffe0ff */
[----:B------:R-:W3:Y:S01]  /*0850*/  @P1 LDG.E R2, desc[UR10][R2.64+0x4] ;  /* 0x0000040a02021981 */ /* 0x000ee2000c1e1900 */
[----:B------:R-:W-:-:S03]  /*0860*/  @P1 IMAD.WIDE R12, R13, 0x4, R10 ;  /* 0x000000040d0c1825 */ /* 0x000fc600078e020a */
[----:B------:R-:W2:Y:S01]  /*0870*/  @P1 LDG.E R19, desc[UR10][R10.64] ;  /* 0x0000000a0a131981 */ /* 0x000ea2000c1e1900 */
[----:B----4-:R-:W-:-:S03]  /*0880*/  @P0 IMAD.WIDE.U32 R4, R21, 0x4, R4 ;  /* 0x0000000415040825 */ /* 0x010fc600078e0004 */
[----:B------:R-:W3:Y:S01]  /*0890*/  @P1 LDG.E R12, desc[UR10][R12.64] ;  /* 0x0000000a0c0c1981 */ /* 0x000ee2000c1e1900 */
[----:B0-----:R-:W-:-:S03]  /*08a0*/  @P0 IMAD.WIDE R6, R23, 0x4, R6 ;  /* 0x0000000417060825 */ /* 0x001fc600078e0206 */
[----:B------:R-:W4:Y:S04]  /*08b0*/  @P0 LDG.E R5, desc[UR10][R4.64] ;  /* 0x0000000a04050981 */ /* 0x000f28000c1e1900 */
[----:B------:R-:W4:Y:S01]  /*08c0*/  @P0 LDG.E R6, desc[UR10][R6.64] ;  /* 0x0000000a06060981 */ /* 0x000f22000c1e1900 */
[----:B--2---:R-:W-:-:S04]  /*08d0*/  @P1 FFMA R9, R9, R19, R24 ;  /* 0x0000001309091223 */ /* 0x004fc80000000018 */
[----:B---3--:R-:W-:-:S04]  /*08e0*/  @P1 FFMA R24, R2, R12, R9 ;  /* 0x0000000c02181223 */ /* 0x008fc80000000009 */
[----:B----4-:R-:W-:-:S07]  /*08f0*/  @P0 FFMA R24, R5, R6, R24 ;  /* 0x0000000605180223 */ /* 0x010fce0000000018 */
.L_x_7:
[----:B------:R-:W0:Y:S01]  /*0900*/  LDC.64 R2, c[0x0][0x380] ;  /* 0x0000e000ff027b82 */ /* 0x000e220000000a00 */
[----:B------:R-:W1:Y:S01]  /*0910*/  LDCU UR5, c[0x0][0x398] ;  /* 0x00007300ff0577ac */ /* 0x000e620008000800 */
[-C--:B------:R-:W-:Y:S02]  /*0920*/  IADD3 R5, PT, PT, R17, R18.reuse, RZ ;  /* 0x0000001211057210 */ /* 0x080fe40007ffe0ff */
[----:B------:R-:W-:-:S03]  /*0930*/  IADD3 R18, PT, PT, R16, R18, RZ ;  /* 0x0000001210127210 */ /* 0x000fc60007ffe0ff */
[----:B0-----:R-:W-:Y:S01]  /*0940*/  IMAD.WIDE R2, R5, 0x4, R2 ;  /* 0x0000000405027825 */ /* 0x001fe200078e0202 */
[----:B-1----:R-:W-:-:S04]  /*0950*/  MOV R5, UR5 ;  /* 0x0000000500057c02 */ /* 0x002fc80008000f00 */
[----:B--2---:R0:W-:Y:S01]  /*0960*/  STG.E desc[UR10][R2.64], R24 ;  /* 0x0000001802007986 */ /* 0x0041e2000c10190a */
[----:B------:R-:W-:-:S13]  /*0970*/  ISETP.GE.AND P0, PT, R18, R5, PT ;  /* 0x000000051200720c */ /* 0x000fda0003f06270 */
[----:B0-----:R-:W-:Y:S05]  /*0980*/  @!P0 BRA `(.L_x_9) ;  /* 0xfffffff800108947 */ /* 0x001fea000383ffff */
.L_x_4:
[----:B--2---:R-:W-:Y:S05]  /*0990*/  BSYNC.RECONVERGENT B0 ;  /* 0x0000000000007941 */ /* 0x004fea0003800200 */
.L_x_3:
[----:B------:R-:W-:-:S04]  /*09a0*/  IADD3 R14, PT, PT, R15, R14, RZ ;  /* 0x0000000e0f0e7210 */ /* 0x000fc80007ffe0ff */
[----:B------:R-:W-:-:S13]  /*09b0*/  ISETP.GE.AND P0, PT, R14, R5, PT ;  /* 0x000000050e00720c */ /* 0x000fda0003f06270 */
[----:B------:R-:W-:Y:S05]  /*09c0*/  @!P0 BRA `(.L_x_10) ;  /* 0xfffffff400e48947 */ /* 0x000fea000383ffff */
[----:B------:R-:W-:Y:S05]  /*09d0*/  EXIT ;  /* 0x000000000000794d */ /* 0x000fea0003800000 */
.L_x_11:
        /* <DEDUP_REMOVED lines=10> */
.L_x_22:


//--------------------- .text._Z11matrix_mul1PfS_S_i --------------------------
	.section	.text._Z11matrix_mul1PfS_S_i,"ax",@progbits
	.align	128
        .global         _Z11matrix_mul1PfS_S_i
        .type           _Z11matrix_mul1PfS_S_i,@function
        .size           _Z11matrix_mul1PfS_S_i,(.L_x_23 - _Z11matrix_mul1PfS_S_i)
        .other          _Z11matrix_mul1PfS_S_i,@"STO_CUDA_ENTRY STV_DEFAULT"
_Z11matrix_mul1PfS_S_i:
.text._Z11matrix_mul1PfS_S_i:
[----:B------:R-:W-:Y:S01]  /*0000*/  LDC R1, c[0x0][0x37c] ;  /* 0x0000df00ff017b82 */ /* 0x000fe20000000800 */
[----:B------:R-:W0:Y:S07]  /*0010*/  S2R R15, SR_TID.Y ;  /* 0x00000000000f7919 */ /* 0x000e2e0000002200 */
[----:B------:R-:W0:Y:S02]  /*0020*/  LDC R16, c[0x0][0x398] ;  /* 0x0000e600ff107b82 */ /* 0x000e240000000800 */
[----:B0-----:R-:W-:-:S13]  /*0030*/  ISETP.GE.AND P0, PT, R15, R16, PT ;  /* 0x000000100f00720c */ /* 0x001fda0003f06270 */
[----:B------:R-:W-:Y:S05]  /*0040*/  @P0 EXIT ;  /* 0x000000000000094d */ /* 0x000fea0003800000 */
[----:B------:R-:W0:Y:S01]  /*0050*/  S2R R0, SR_TID.X ;  /* 0x0000000000007919 */ /* 0x000e220000002100 */
[C---:B------:R-:W-:Y:S01]  /*0060*/  IADD3 R2, PT, PT, R16.reuse, -0x1, RZ ;  /* 0xffffffff10027810 */ /* 0x040fe20007ffe0ff */
[----:B------:R-:W1:Y:S01]  /*0070*/  LDCU UR4, c[0x0][0x360] ;  /* 0x00006c00ff0477ac */ /* 0x000e620008000800 */
[C---:B------:R-:W-:Y:S02]  /*0080*/  LOP3.LUT R14, R16.reuse, 0xfffffff8, RZ, 0xc0, !PT ;  /* 0xfffffff8100e7812 */ /* 0x040fe400078ec0ff */
[----:B------:R-:W-:Y:S01]  /*0090*/  LOP3.LUT R25, R16, 0x7, RZ, 0xc0, !PT ;  /* 0x0000000710197812 */ /* 0x000fe200078ec0ff */
[----:B------:R-:W2:Y:S01]  /*00a0*/  LDCU.64 UR6, c[0x0][0x358] ;  /* 0x00006b00ff0677ac */ /* 0x000ea20008000a00 */
[----:B------:R-:W-:Y:S02]  /*00b0*/  ISETP.GE.U32.AND P0, PT, R2, 0x7, PT ;  /* 0x000000070200780c */ /* 0x000fe40003f06070 */
[----:B------:R-:W-:Y:S02]  /*00c0*/  LOP3.LUT R16, R16, 0x3, RZ, 0xc0, !PT ;  /* 0x0000000310107812 */ /* 0x000fe400078ec0ff */
[----:B------:R-:W-:-:S09]  /*00d0*/  IADD3 R17, PT, PT, -R14, RZ, RZ ;  /* 0x000000ff0e117210 */ /* 0x000fd20007ffe1ff */
.L_x_19:
[----:B------:R-:W3:Y:S01]  /*00e0*/  LDCU UR5, c[0x0][0x398] ;  /* 0x00007300ff0577ac */ /* 0x000ee20008000800 */
[----:B------:R-:W-:Y:S01]  /*00f0*/  BSSY.RECONVERGENT B0, `(.L_x_12) ;  /* 0x0000077000007945 */ /* 0x000fe20003800200 */
[----:B---3--:R-:W-:-:S04]  /*0100*/  MOV R4, UR5 ;  /* 0x0000000500047c02 */ /* 0x008fc80008000f00 */
[----:B0-----:R-:W-:-:S13]  /*0110*/  ISETP.GE.U32.AND P1, PT, R0, R4, PT ;  /* 0x000000040000720c */ /* 0x001fda0003f26070 */
[----:B------:R-:W-:Y:S05]  /*0120*/  @P1 BRA `(.L_x_13) ;  /* 0x0000000400cc1947 */ /* 0x000fea0003800000 */
[----:B------:R-:W-:Y:S01]  /*0130*/  IMAD R18, R15, R4, RZ ;  /* 0x000000040f127224 */ /* 0x000fe200078e02ff */
[----:B------:R-:W-:-:S07]  /*0140*/  MOV R19, R0 ;  /* 0x0000000000137202 */ /* 0x000fce0000000f00 */
.L_x_18:
[----:B0-----:R-:W-:Y:S01]  /*0150*/  CS2R R8, SRZ ;  /* 0x0000000000087805 */ /* 0x001fe2000001ff00 */
[----:B------:R-:W-:Y:S06]  /*0160*/  @!P0 BRA `(.L_x_14) ;  /* 0x0000000000b88947 */ /* 0x000fec0003800000 */
[----:B------:R-:W-:Y:S01]  /*0170*/  HFMA2 R8, -RZ, RZ, 0, 0 ;  /* 0x00000000ff087431 */ /* 0x000fe200000001ff */
[----:B------:R-:W-:Y:S02]  /*0180*/  MOV R20, R18 ;  /* 0x0000001200147202 */ /* 0x000fe40000000f00 */
[----:B------:R-:W-:Y:S02]  /*0190*/  MOV R22, R19 ;  /* 0x0000001300167202 */ /* 0x000fe40000000f00 */
[----:B------:R-:W-:-:S07]  /*01a0*/  MOV R21, R17 ;  /* 0x0000001100157202 */ /* 0x000fce0000000f00 */
.L_x_15:
[----:B------:R-:W0:Y:S08]  /*01b0*/  LDC.64 R2, c[0x0][0x388] ;  /* 0x0000e200ff027b82 */ /* 0x000e300000000a00 */
[----:B------:R-:W3:Y:S08]  /*01c0*/  LDC.64 R4, c[0x0][0x390] ;  /* 0x0000e400ff047b82 */ /* 0x000ef00000000a00 */
[----:B------:R-:W4:Y:S01]  /*01d0*/  LDC R23, c[0x0][0x398] ;  /* 0x0000e600ff177b82 */ /* 0x000f220000000800 */
[----:B0-----:R-:W-:-:S05]  /*01e0*/  IMAD.WIDE R2, R20, 0x4, R2 ;  /* 0x0000000414027825 */ /* 0x001fca00078e0202 */
[----:B--2---:R-:W2:Y:S01]  /*01f0*/  LDG.E R9, desc[UR6][R2.64] ;  /* 0x0000000602097981 */ /* 0x004ea2000c1e1900 */
[----:B---3--:R-:W-:-:S03]  /*0200*/  IMAD.WIDE R10, R22, 0x4, R4 ;  /* 0x00000004160a7825 */ /* 0x008fc600078e0204 */
[----:B------:R-:W3:Y:S04]  /*0210*/  LDG.E R29, desc[UR6][R2.64+0x4] ;  /* 0x00000406021d7981 */ /* 0x000ee8000c1e1900 */
[----:B------:R-:W2:Y:S01]  /*0220*/  LDG.E R24, desc[UR6][R10.64] ;  /* 0x000000060a187981 */ /* 0x000ea2000c1e1900 */
[----:B----4-:R-:W-:-:S03]  /*0230*/  IMAD.WIDE R12, R23, 0x4, R10 ;  /* 0x00000004170c7825 */ /* 0x010fc600078e020a */
[----:B------:R-:W4:Y:S04]  /*0240*/  LDG.E R27, desc[UR6][R2.64+0x8] ;  /* 0x00000806021b7981 */ /* 0x000f28000c1e1900 */
[----:B------:R2:W3:Y:S01]  /*0250*/  LDG.E R26, desc[UR6][R12.64] ;  /* 0x000000060c1a7981 */ /* 0x0004e2000c1e1900 */
[----:B------:R-:W-:-:S04]  /*0260*/  IMAD.WIDE R4, R23, 0x4, R12 ;  /* 0x0000000417047825 */ /* 0x000fc800078e020c */
[----:B------:R-:W-:-:S04]  /*0270*/  IMAD.WIDE R6, R23, 0x4, R4 ;  /* 0x0000000417067825 */ /* 0x000fc800078e0204 */
[----:B--2---:R-:W-:Y:S01]  /*0280*/  FFMA R12, R9, R24, R8 ;  /* 0x00000018090c7223 */ /* 0x004fe20000000008 */
[C---:B------:R-:W-:Y:S01]  /*0290*/  IMAD.WIDE R8, R23.reuse, 0x4, R6 ;  /* 0x0000000417087825 */ /* 0x040fe200078e0206 */
[----:B------:R0:W4:Y:S04]  /*02a0*/  LDG.E R24, desc[UR6][R4.64] ;  /* 0x0000000604187981 */ /* 0x000128000c1e1900 */
[----:B------:R-:W2:Y:S01]  /*02b0*/  LDG.E R6, desc[UR6][R6.64] ;  /* 0x0000000606067981 */ /* 0x000ea2000c1e1900 */
[----:B------:R-:W-:-:S04]  /*02c0*/  IMAD.WIDE R10, R23, 0x4, R8 ;  /* 0x00000004170a7825 */ /* 0x000fc800078e0208 */
[----:B---3--:R-:W-:Y:S01]  /*02d0*/  FFMA R26, R29, R26, R12 ;  /* 0x0000001a1d1a7223 */ /* 0x008fe2000000000c */
[----:B------:R-:W3:Y:S04]  /*02e0*/  LDG.E R28, desc[UR6][R8.64] ;  /* 0x00000006081c7981 */ /* 0x000ee8000c1e1900 */
[----:B------:R-:W2:Y:S01]  /*02f0*/  LDG.E R7, desc[UR6][R2.64+0xc] ;  /* 0x00000c0602077981 */ /* 0x000ea2000c1e1900 */
[----:B------:R-:W-:-:S03]  /*0300*/  IMAD.WIDE R12, R23, 0x4, R10 ;  /* 0x00000004170c7825 */ /* 0x000fc600078e020a */
[----:B------:R-:W3:Y:S04]  /*0310*/  LDG.E R9, desc[UR6][R2.64+0x10] ;  /* 0x0000100602097981 */ /* 0x000ee8000c1e1900 */
[----:B------:R-:W5:Y:S01]  /*0320*/  LDG.E R29, desc[UR6][R10.64] ;  /* 0x000000060a1d7981 */ /* 0x000f62000c1e1900 */
[----:B0-----:R-:W-:-:S03]  /*0330*/  IMAD.WIDE R4, R23, 0x4, R12 ;  /* 0x0000000417047825 */ /* 0x001fc600078e020c */
[----:B------:R-:W5:Y:S04]  /*0340*/  LDG.E R8, desc[UR6][R2.64+0x18] ;  /* 0x0000180602087981 */ /* 0x000f68000c1e1900 */
[----:B------:R-:W5:Y:S04]  /*0350*/  LDG.E R4, desc[UR6][R4.64] ;  /* 0x0000000604047981 */ /* 0x000f68000c1e1900 */
[----:B------:R-:W5:Y:S04]  /*0360*/  LDG.E R10, desc[UR6][R2.64+0x14] ;  /* 0x00001406020a7981 */ /* 0x000f68000c1e1900 */
[----:B------:R-:W5:Y:S04]  /*0370*/  LDG.E R11, desc[UR6][R2.64+0x1c] ;  /* 0x00001c06020b7981 */ /* 0x000f68000c1e1900 */
[----:B------:R-:W5:Y:S01]  /*0380*/  LDG.E R3, desc[UR6][R12.64] ;  /* 0x000000060c037981 */ /* 0x000f62000c1e1900 */
[----:B------:R-:W-:-:S04]  /*0390*/  IADD3 R21, PT, PT, R21, 0x8, RZ ;  /* 0x0000000815157810 */ /* 0x000fc80007ffe0ff */
[----:B------:R-:W-:Y:S02]  /*03a0*/  ISETP.NE.AND P1, PT, R21, RZ, PT ;  /* 0x000000ff1500720c */ /* 0x000fe40003f25270 */
[----:B------:R-:W-:Y:S02]  /*03b0*/  LEA R22, R23, R22, 0x3 ;  /* 0x0000001617167211 */ /* 0x000fe400078e18ff */
[----:B------:R-:W-:Y:S01]  /*03c0*/  IADD3 R20, PT, PT, R20, 0x8, RZ ;  /* 0x0000000814147810 */ /* 0x000fe20007ffe0ff */
[----:B----4-:R-:W-:-:S04]  /*03d0*/  FFMA R24, R27, R24, R26 ;  /* 0x000000181b187223 */ /* 0x010fc8000000001a */
[----:B--2---:R-:W-:-:S04]  /*03e0*/  FFMA R6, R7, R6, R24 ;  /* 0x0000000607067223 */ /* 0x004fc80000000018 */
[----:B---3--:R-:W-:-:S04]  /*03f0*/  FFMA R9, R9, R28, R6 ;  /* 0x0000001c09097223 */ /* 0x008fc80000000006 */
[----:B-----5:R-:W-:-:S04]  /*0400*/  FFMA R9, R10, R29, R9 ;  /* 0x0000001d0a097223 */ /* 0x020fc80000000009 */
[----:B------:R-:W-:-:S04]  /*0410*/  FFMA R8, R8, R3, R9 ;  /* 0x0000000308087223 */ /* 0x000fc80000000009 */
[----:B------:R-:W-:Y:S01]  /*0420*/  FFMA R8, R11, R4, R8 ;  /* 0x000000040b087223 */ /* 0x000fe20000000008 */
[----:B------:R-:W-:Y:S06]  /*0430*/  @P1 BRA `(.L_x_15) ;  /* 0xfffffffc005c1947 */ /* 0x000fec000383ffff */
[----:B------:R-:W-:-:S07]  /*0440*/  MOV R9, R14 ;  /* 0x0000000e00097202 */ /* 0x000fce0000000f00 */
.L_x_14:
[----:B------:R-:W-:-:S13]  /*0450*/  ISETP.NE.AND P1, PT, R25, RZ, PT ;  /* 0x000000ff1900720c */ /* 0x000fda0003f25270 */
[----:B------:R-:W-:Y:S05]  /*0460*/  @!P1 BRA `(.L_x_16) ;  /* 0x0000000000d89947 */ /* 0x000fea0003800000 */
[----:B------:R-:W-:Y:S02]  /*0470*/  IADD3 R2, PT, PT, R25, -0x1, RZ ;  /* 0xffffffff19027810 */ /* 0x000fe40007ffe0ff */
[----:B------:R-:W-:Y:S02]  /*0480*/  ISETP.NE.AND P2, PT, R16, RZ, PT ;  /* 0x000000ff1000720c */ /* 0x000fe40003f45270 */
[----:B------:R-:W-:-:S13]  /*0490*/  ISETP.GE.U32.AND P1, PT, R2, 0x3, PT ;  /* 0x000000030200780c */ /* 0x000fda0003f26070 */
[----:B------:R-:W-:Y:S05]  /*04a0*/  @!P1 BRA `(.L_x_17) ;  /* 0x00000000005c9947 */ /* 0x000fea0003800000 */
[----:B------:R-:W0:Y:S01]  /*04b0*/  LDC R13, c[0x0][0x398] ;  /* 0x0000e600ff0d7b82 */ /* 0x000e220000000800 */
[----:B------:R-:W-:-:S07]  /*04c0*/  IADD3 R7, PT, PT, R18, R9, RZ ;  /* 0x0000000912077210 */ /* 0x000fce0007ffe0ff */
[----:B------:R-:W3:Y:S08]  /*04d0*/  LDC.64 R4, c[0x0][0x390] ;  /* 0x0000e400ff047b82 */ /* 0x000ef00000000a00 */
[----:B------:R-:W4:Y:S01]  /*04e0*/  LDC.64 R2, c[0x0][0x388] ;  /* 0x0000e200ff027b82 */ /* 0x000f220000000a00 */
[----:B0-----:R-:W-:-:S04]  /*04f0*/  IMAD R11, R9, R13, R19 ;  /* 0x0000000d090b7224 */ /* 0x001fc800078e0213 */
[----:B---3--:R-:W-:-:S04]  /*0500*/  IMAD.WIDE R4, R11, 0x4, R4 ;  /* 0x000000040b047825 */ /* 0x008fc800078e0204 */
[----:B----4-:R-:W-:-:S04]  /*0510*/  IMAD.WIDE R2, R7, 0x4, R2 ;  /* 0x0000000407027825 */ /* 0x010fc800078e0202 */
[C---:B------:R-:W-:Y:S01]  /*0520*/  IMAD.WIDE R6, R13.reuse, 0x4, R4 ;  /* 0x000000040d067825 */ /* 0x040fe200078e0204 */
[----:B--2---:R-:W2:Y:S04]  /*0530*/  LDG.E R21, desc[UR6][R2.64] ;  /* 0x0000000602157981 */ /* 0x004ea8000c1e1900 */
[----:B------:R-:W2:Y:S01]  /*0540*/  LDG.E R4, desc[UR6][R4.64] ;  /* 0x0000000604047981 */ /* 0x000ea2000c1e1900 */
[----:B------:R-:W-:-:S03]  /*0550*/  IMAD.WIDE R10, R13, 0x4, R6 ;  /* 0x000000040d0a7825 */ /* 0x000fc600078e0206 */
        /* <DEDUP_REMOVED lines=12> */
.L_x_17:
[----:B------:R-:W-:Y:S05]  /*0620*/  @!P2 BRA `(.L_x_16) ;  /* 0x000000000068a947 */ /* 0x000fea0003800000 */
[----:B------:R-:W0:Y:S01]  /*0630*/  LDC R12, c[0x0][0x398] ;  /* 0x0000e600ff0c7b82 */ /* 0x000e220000000800 */
[----:B------:R-:W-:-:S13]  /*0640*/  ISETP.NE.AND P1, PT, R16, 0x1, PT ;  /* 0x000000011000780c */ /* 0x000fda0003f25270 */
[----:B------:R-:W3:Y:S01]  /*0650*/  @P1 LDC.64 R6, c[0x0][0x390] ;  /* 0x0000e400ff061b82 */ /* 0x000ee20000000a00 */
[----:B------:R-:W-:-:S07]  /*0660*/  @P1 IADD3 R13, PT, PT, R18, R9, RZ ;  /* 0x00000009120d1210 */ /* 0x000fce0007ffe0ff */
[----:B------:R-:W4:Y:S01]  /*0670*/  @P1 LDC.64 R10, c[0x0][0x388] ;  /* 0x0000e200ff0a1b82 */ /* 0x000f220000000a00 */
[----:B0-----:R-:W-:Y:S01]  /*0680*/  LOP3.LUT P2, RZ, R12, 0x1, RZ, 0xc0, !PT ;  /* 0x000000010cff7812 */ /* 0x001fe2000784c0ff */
[C---:B------:R-:W-:Y:S01]  /*0690*/  @P1 IMAD R21, R9.reuse, R12, R19 ;  /* 0x0000000c09151224 */ /* 0x040fe200078e0213 */
[----:B------:R-:W-:-:S11]  /*06a0*/  @P1 IADD3 R9, PT, PT, R9, 0x2, RZ ;  /* 0x0000000209091810 */ /* 0x000fd60007ffe0ff */
[----:B------:R-:W0:Y:S01]  /*06b0*/  @P2 LDC.64 R2, c[0x0][0x388] ;  /* 0x0000e200ff022b82 */ /* 0x000e220000000a00 */
[----:B---3--:R-:W-:Y:S01]  /*06c0*/  @P1 IMAD.WIDE R6, R21, 0x4, R6 ;  /* 0x0000000415061825 */ /* 0x008fe200078e0206 */
[----:B------:R-:W-:-:S03]  /*06d0*/  @P2 IADD3 R21, PT, PT, R18, R9, RZ ;  /* 0x0000000912152210 */ /* 0x000fc60007ffe0ff */
[----:B------:R-:W-:Y:S02]  /*06e0*/  @P2 IMAD R23, R9, R12, R19 ;  /* 0x0000000c09172224 */ /* 0x000fe400078e0213 */
[----:B--2---:R-:W2:Y:S01]  /*06f0*/  @P1 LDG.E R9, desc[UR6][R6.64] ;  /* 0x0000000606091981 */ /* 0x004ea2000c1e1900 */
[----:B------:R-:W3:Y:S01]  /*0700*/  @P2 LDC.64 R4, c[0x0][0x390] ;  /* 0x0000e400ff042b82 */ /* 0x000ee20000000a00 */
[----:B----4-:R-:W-:-:S04]  /*0710*/  @P1 IMAD.WIDE R10, R13, 0x4, R10 ;  /* 0x000000040d0a1825 */ /* 0x010fc800078e020a */
[----:B------:R-:W-:Y:S01]  /*0720*/  @P1 IMAD.WIDE R12, R12, 0x4, R6 ;  /* 0x000000040c0c1825 */ /* 0x000fe200078e0206 */
[----:B------:R-:W2:Y:S04]  /*0730*/  @P1 LDG.E R27, desc[UR6][R10.64] ;  /* 0x000000060a1b1981 */ /* 0x000ea8000c1e1900 */
[----:B------:R-:W4:Y:S04]  /*0740*/  @P1 LDG.E R20, desc[UR6][R10.64+0x4] ;  /* 0x000004060a141981 */ /* 0x000f28000c1e1900 */
[----:B------:R-:W4:Y:S01]  /*0750*/  @P1 LDG.E R12, desc[UR6][R12.64] ;  /* 0x000000060c0c1981 */ /* 0x000f22000c1e1900 */
[----:B0-----:R-:W-:-:S06]  /*0760*/  @P2 IMAD.WIDE R2, R21, 0x4, R2 ;  /* 0x0000000415022825 */ /* 0x001fcc00078e0202 */
[----:B------:R-:W5:Y:S01]  /*0770*/  @P2 LDG.E R3, desc[UR6][R2.64] ;  /* 0x0000000602032981 */ /* 0x000f62000c1e1900 */
[----:B---3--:R-:W-:-:S06]  /*0780*/  @P2 IMAD.WIDE R4, R23, 0x4, R4 ;  /* 0x0000000417042825 */ /* 0x008fcc00078e0204 */
[----:B------:R-:W5:Y:S01]  /*0790*/  @P2 LDG.E R4, desc[UR6][R4.64] ;  /* 0x0000000604042981 */ /* 0x000f62000c1e1900 */
[----:B--2---:R-:W-:-:S04]  /*07a0*/  @P1 FFMA R9, R27, R9, R8 ;  /* 0x000000091b091223 */ /* 0x004fc80000000008 */
[----:B----4-:R-:W-:-:S04]  /*07b0*/  @P1 FFMA R8, R20, R12, R9 ;  /* 0x0000000c14081223 */ /* 0x010fc80000000009 */
[----:B-----5:R-:W-:-:S07]  /*07c0*/  @P2 FFMA R8, R3, R4, R8 ;  /* 0x0000000403082223 */ /* 0x020fce0000000008 */
.L_x_16:
[----:B------:R-:W0:Y:S01]  /*07d0*/  LDC.64 R2, c[0x0][0x380] ;  /* 0x0000e000ff027b82 */ /* 0x000e220000000a00 */
[----:B------:R-:W3:Y:S01]  /*07e0*/  LDCU UR5, c[0x0][0x398] ;  /* 0x00007300ff0577ac */ /* 0x000ee20008000800 */
[----:B------:R-:W-:Y:S02]  /*07f0*/  IADD3 R5, PT, PT, R18, R19, RZ ;  /* 0x0000001312057210 */ /* 0x000fe40007ffe0ff */
[----:B-1----:R-:W-:Y:S02]  /*0800*/  IADD3 R19, PT, PT, R19, UR4, RZ ;  /* 0x0000000413137c10 */ /* 0x002fe4000fffe0ff */
[----:B---3--:R-:W-:-:S04]  /*0810*/  MOV R4, UR5 ;  /* 0x0000000500047c02 */ /* 0x008fc80008000f00 */
[----:B------:R-:W-:Y:S01]  /*0820*/  ISETP.GE.AND P1, PT, R19, R4, PT ;  /* 0x000000041300720c */ /* 0x000fe20003f26270 */
[----:B0-----:R-:W-:-:S05]  /*0830*/  IMAD.WIDE R2, R5, 0x4, R2 ;  /* 0x0000000405027825 */ /* 0x001fca00078e0202 */
[----:B--2---:R0:W-:Y:S07]  /*0840*/  STG.E desc[UR6][R2.64], R8 ;  /* 0x0000000802007986 */ /* 0x0041ee000c101906 */
[----:B------:R-:W-:Y:S05]  /*0850*/  @!P1 BRA `(.L_x_18) ;  /* 0xfffffff8003c9947 */ /* 0x000fea000383ffff */
.L_x_13:
[----:B-12---:R-:W-:Y:S05]  /*0860*/  BSYNC.RECONVERGENT B0 ;  /* 0x0000000000007941 */ /* 0x006fea0003800200 */
.L_x_12:
[----:B------:R-:W1:Y:S02]  /*0870*/  LDCU UR5, c[0x0][0x364] ;  /* 0x00006c80ff0577ac */ /* 0x000e640008000800 */
[----:B-1----:R-:W-:-:S04]  /*0880*/  IADD3 R15, PT, PT, R15, UR5, RZ ;  /* 0x000000050f0f7c10 */ /* 0x002fc8000fffe0ff */
[----:B------:R-:W-:-:S13]  /*0890*/  ISETP.GE.AND P1, PT, R15, R4, PT ;  /* 0x000000040f00720c */ /* 0x000fda0003f26270 */
[----:B------:R-:W-:Y:S05]  /*08a0*/  @!P1 BRA `(.L_x_19) ;  /* 0xfffffff8000c9947 */ /* 0x000fea000383ffff */
[----:B------:R-:W-:Y:S05]  /*08b0*/  EXIT ;  /* 0x000000000000794d */ /* 0x000fea0003800000 */
.L_x_20:
        /* <DEDUP_REMOVED lines=12> */
.L_x_23:


//--------------------- .nv.shared._Z11matrix_mul3PfS_S_i --------------------------
	.section	.nv.shared._Z11matrix_mul3PfS_S_i,"aw",@nobits
	.sectionflags	@""
	.align	4
.nv.shared._Z11matrix_mul3PfS_S_i:
	.zero		9216


//--------------------- .nv.shared.reserved.0     --------------------------
	.section	.nv.shared.reserved.0,"aw",@nobits
	.weak		__nv_reservedSMEM_offset_0_alias
	.size		__nv_reservedSMEM_offset_0_alias, 0, 64
	.other		__nv_reservedSMEM_offset_0_alias,@"STO_CUDA_RESERVED_SHARED STV_DEFAULT"
__nv_reservedSMEM_offset_0_alias:
	.zero		0
	.zero		64


//--------------------- .nv.constant0._Z11matrix_mul3PfS_S_i --------------------------
	.section	.nv.constant0._Z11matrix_mul3PfS_S_i,"a",@progbits
	.sectionflags	@""
	.align	4
.nv.constant0._Z11matrix_mul3PfS_S_i:
	.zero		924


//--------------------- .nv.constant0._Z11matrix_mul2PfS_S_i --------------------------
	.section	.nv.constant0._Z11matrix_mul2PfS_S_i,"a",@progbits
	.sectionflags	@""
	.align	4
.nv.constant0._Z11matrix_mul2PfS_S_i:
	.zero		924


//--------------------- .nv.constant0._Z11matrix_mul1PfS_S_i --------------------------
	.section	.nv.constant0._Z11matrix_mul1PfS_S_i,"a",@progbits
	.sectionflags	@""
	.align	4
.nv.constant0._Z11matrix_mul1PfS_S_i:
	.zero		924


//--------------------- SYMBOLS --------------------------

	.type		.nv.reservedSmem.offset0,@object
	.size		.nv.reservedSmem.offset0,0x4
	.type		.nv.reservedSmem.cap,@object
	.size		.nv.reservedSmem.cap,0x4
